//
// Generated by NVIDIA NVVM Compiler
//
// Compiler Build ID: CL-36424714
// Cuda compilation tools, release 13.0, V13.0.88
// Based on NVVM 20.0.0
//

.version 9.0
.target sm_100
.address_size 64

	// .globl	_Z6kmeansiiPfS_S_S_PiS0_S_S_S0_
.func  (.param .b64 func_retval0) __internal_accurate_pow
(
	.param .b64 __internal_accurate_pow_param_0
)
;
// _ZZ6kmeansiiPfS_S_S_PiS0_S_S_S0_E6isSame has been demoted
// _ZZ6kmeansiiPfS_S_S_PiS0_S_S_S0_E3s_x has been demoted
// _ZZ6kmeansiiPfS_S_S_PiS0_S_S_S0_E3s_y has been demoted
// _ZZ6kmeansiiPfS_S_S_PiS0_S_S_S0_E9s_cluster has been demoted

.visible .entry _Z6kmeansiiPfS_S_S_PiS0_S_S_S0_(
	.param .u32 _Z6kmeansiiPfS_S_S_PiS0_S_S_S0__param_0,
	.param .u32 _Z6kmeansiiPfS_S_S_PiS0_S_S_S0__param_1,
	.param .u64 .ptr .align 1 _Z6kmeansiiPfS_S_S_PiS0_S_S_S0__param_2,
	.param .u64 .ptr .align 1 _Z6kmeansiiPfS_S_S_PiS0_S_S_S0__param_3,
	.param .u64 .ptr .align 1 _Z6kmeansiiPfS_S_S_PiS0_S_S_S0__param_4,
	.param .u64 .ptr .align 1 _Z6kmeansiiPfS_S_S_PiS0_S_S_S0__param_5,
	.param .u64 .ptr .align 1 _Z6kmeansiiPfS_S_S_PiS0_S_S_S0__param_6,
	.param .u64 .ptr .align 1 _Z6kmeansiiPfS_S_S_PiS0_S_S_S0__param_7,
	.param .u64 .ptr .align 1 _Z6kmeansiiPfS_S_S_PiS0_S_S_S0__param_8,
	.param .u64 .ptr .align 1 _Z6kmeansiiPfS_S_S_PiS0_S_S_S0__param_9,
	.param .u64 .ptr .align 1 _Z6kmeansiiPfS_S_S_PiS0_S_S_S0__param_10
)
{
	.reg .pred 	%p<95>;
	.reg .b32 	%r<197>;
	.reg .b32 	%f<192>;
	.reg .b64 	%rd<40>;
	.reg .b64 	%fd<92>;
	// demoted variable
	.shared .align 4 .u32 _ZZ6kmeansiiPfS_S_S_PiS0_S_S_S0_E6isSame;
	// demoted variable
	.shared .align 4 .b8 _ZZ6kmeansiiPfS_S_S_PiS0_S_S_S0_E3s_x[256];
	// demoted variable
	.shared .align 4 .b8 _ZZ6kmeansiiPfS_S_S_PiS0_S_S_S0_E3s_y[256];
	// demoted variable
	.shared .align 4 .b8 _ZZ6kmeansiiPfS_S_S_PiS0_S_S_S0_E9s_cluster[256];
	ld.param.u32 	%r64, [_Z6kmeansiiPfS_S_S_PiS0_S_S_S0__param_0];
	ld.param.u32 	%r65, [_Z6kmeansiiPfS_S_S_PiS0_S_S_S0__param_1];
	ld.param.u64 	%rd13, [_Z6kmeansiiPfS_S_S_PiS0_S_S_S0__param_2];
	ld.param.u64 	%rd14, [_Z6kmeansiiPfS_S_S_PiS0_S_S_S0__param_3];
	ld.param.u64 	%rd15, [_Z6kmeansiiPfS_S_S_PiS0_S_S_S0__param_4];
	ld.param.u64 	%rd16, [_Z6kmeansiiPfS_S_S_PiS0_S_S_S0__param_5];
	ld.param.u64 	%rd17, [_Z6kmeansiiPfS_S_S_PiS0_S_S_S0__param_6];
	ld.param.u64 	%rd12, [_Z6kmeansiiPfS_S_S_PiS0_S_S_S0__param_10];
	cvta.to.global.u64 	%rd1, %rd16;
	cvta.to.global.u64 	%rd2, %rd15;
	cvta.to.global.u64 	%rd18, %rd14;
	cvta.to.global.u64 	%rd19, %rd13;
	cvta.to.global.u64 	%rd20, %rd17;
	mov.u32 	%r1, %tid.x;
	mov.u32 	%r2, %tid.y;
	mov.u32 	%r66, %ntid.x;
	mov.u32 	%r67, %ctaid.x;
	mad.lo.s32 	%r68, %r66, %r67, %r1;
	mov.u32 	%r69, %ntid.y;
	mov.u32 	%r70, %ctaid.y;
	mad.lo.s32 	%r71, %r69, %r70, %r2;
	mad.lo.s32 	%r72, %r65, %r71, %r68;
	mul.wide.s32 	%rd21, %r72, 4;
	add.s64 	%rd3, %rd20, %rd21;
	ld.global.u32 	%r3, [%rd3];
	add.s64 	%rd22, %rd19, %rd21;
	ld.global.f32 	%f85, [%rd22];
	shl.b32 	%r73, %r2, 5;
	mov.u32 	%r74, _ZZ6kmeansiiPfS_S_S_PiS0_S_S_S0_E3s_x;
	add.s32 	%r75, %r74, %r73;
	shl.b32 	%r76, %r1, 2;
	add.s32 	%r4, %r75, %r76;
	st.shared.f32 	[%r4], %f85;
	add.s64 	%rd23, %rd18, %rd21;
	ld.global.f32 	%f86, [%rd23];
	mov.u32 	%r77, _ZZ6kmeansiiPfS_S_S_PiS0_S_S_S0_E3s_y;
	add.s32 	%r78, %r77, %r73;
	add.s32 	%r5, %r78, %r76;
	st.shared.f32 	[%r5], %f86;
	bar.sync 	0;
	or.b32  	%r6, %r1, %r2;
	setp.ne.s32 	%p2, %r6, 0;
	@%p2 bra 	$L__BB0_2;
	mov.b32 	%r79, 0;
	st.shared.u32 	[_ZZ6kmeansiiPfS_S_S_PiS0_S_S_S0_E6isSame], %r79;
$L__BB0_2:
	bar.sync 	0;
	setp.lt.s32 	%p3, %r64, 1;
	mov.u32 	%r81, _ZZ6kmeansiiPfS_S_S_PiS0_S_S_S0_E9s_cluster;
	add.s32 	%r82, %r81, %r73;
	add.s32 	%r7, %r82, %r76;
	@%p3 bra 	$L__BB0_43;
	mov.f64 	%fd37, 0d4000000000000000;
	{
	.reg .b32 %temp; 
	mov.b64 	{%temp, %r8}, %fd37;
	}
	and.b32  	%r9, %r8, 2146435072;
	setp.eq.s32 	%p4, %r9, 1062207488;
	setp.lt.s32 	%p5, %r8, 0;
	selp.b32 	%r10, 0, 2146435072, %p5;
	and.b32  	%r85, %r8, 2147483647;
	setp.ne.s32 	%p6, %r85, 1071644672;
	and.pred  	%p1, %p4, %p6;
	or.b32  	%r11, %r10, -2147483648;
	setp.eq.s32 	%p7, %r64, 1;
	mov.f32 	%f155, 0f7F7FFFFF;
	mov.b32 	%r175, 0;
	@%p7 bra 	$L__BB0_30;
	and.b32  	%r175, %r64, 2147483646;
	mov.f32 	%f155, 0f7F7FFFFF;
	mov.b32 	%r174, 0;
$L__BB0_5:
	setp.lt.s32 	%p8, %r8, 0;
	setp.eq.s32 	%p9, %r9, 1062207488;
	mul.wide.u32 	%rd24, %r174, 4;
	add.s64 	%rd4, %rd2, %rd24;
	ld.global.f32 	%f89, [%rd4];
	ld.shared.f32 	%f154, [%r4];
	sub.f32 	%f3, %f89, %f154;
	cvt.f64.f32 	%fd1, %f3;
	{
	.reg .b32 %temp; 
	mov.b64 	{%temp, %r14}, %fd1;
	}
	abs.f64 	%fd2, %fd1;
	{ // callseq 0, 0
	.param .b64 param0;
	st.param.f64 	[param0], %fd2;
	.param .b64 retval0;
	call.uni (retval0), 
	__internal_accurate_pow, 
	(
	param0
	);
	ld.param.f64 	%fd38, [retval0];
	} // callseq 0
	setp.lt.s32 	%p11, %r14, 0;
	neg.f64 	%fd40, %fd38;
	selp.f64 	%fd41, %fd40, %fd38, %p9;
	selp.f64 	%fd42, %fd41, %fd38, %p11;
	setp.eq.f32 	%p12, %f3, 0f00000000;
	selp.b32 	%r87, %r14, 0, %p9;
	or.b32  	%r88, %r87, 2146435072;
	selp.b32 	%r89, %r88, %r87, %p8;
	mov.b32 	%r90, 0;
	mov.b64 	%fd43, {%r90, %r89};
	selp.f64 	%fd86, %fd43, %fd42, %p12;
	add.f64 	%fd44, %fd1, 0d4000000000000000;
	{
	.reg .b32 %temp; 
	mov.b64 	{%temp, %r91}, %fd44;
	}
	and.b32  	%r92, %r91, 2146435072;
	setp.ne.s32 	%p13, %r92, 2146435072;
	@%p13 bra 	$L__BB0_10;
	setp.num.f32 	%p14, %f3, %f3;
	@%p14 bra 	$L__BB0_8;
	mov.f64 	%fd45, 0d4000000000000000;
	add.rn.f64 	%fd86, %fd1, %fd45;
	bra.uni 	$L__BB0_10;
$L__BB0_8:
	setp.neu.f64 	%p15, %fd2, 0d7FF0000000000000;
	@%p15 bra 	$L__BB0_10;
	selp.b32 	%r93, %r11, %r10, %p1;
	selp.b32 	%r94, %r93, %r10, %p11;
	mov.b32 	%r95, 0;
	mov.b64 	%fd86, {%r95, %r94};
$L__BB0_10:
	setp.eq.f32 	%p20, %f3, 0f3F800000;
	cvt.rn.f32.f64 	%f90, %fd86;
	selp.f32 	%f4, 0f3F800000, %f90, %p20;
	mul.wide.u32 	%rd25, %r174, 4;
	add.s64 	%rd5, %rd1, %rd25;
	ld.global.f32 	%f91, [%rd5];
	ld.shared.f32 	%f92, [%r5];
	sub.f32 	%f5, %f91, %f92;
	cvt.f64.f32 	%fd7, %f5;
	{
	.reg .b32 %temp; 
	mov.b64 	{%temp, %r15}, %fd7;
	}
	abs.f64 	%fd8, %fd7;
	{ // callseq 1, 0
	.param .b64 param0;
	st.param.f64 	[param0], %fd8;
	.param .b64 retval0;
	call.uni (retval0), 
	__internal_accurate_pow, 
	(
	param0
	);
	ld.param.f64 	%fd46, [retval0];
	} // callseq 1
	setp.lt.s32 	%p21, %r15, 0;
	neg.f64 	%fd48, %fd46;
	selp.f64 	%fd49, %fd48, %fd46, %p9;
	selp.f64 	%fd50, %fd49, %fd46, %p21;
	setp.eq.f32 	%p22, %f5, 0f00000000;
	selp.b32 	%r96, %r15, 0, %p9;
	or.b32  	%r97, %r96, 2146435072;
	selp.b32 	%r98, %r97, %r96, %p8;
	mov.b32 	%r99, 0;
	mov.b64 	%fd51, {%r99, %r98};
	selp.f64 	%fd87, %fd51, %fd50, %p22;
	add.f64 	%fd52, %fd7, 0d4000000000000000;
	{
	.reg .b32 %temp; 
	mov.b64 	{%temp, %r100}, %fd52;
	}
	and.b32  	%r101, %r100, 2146435072;
	setp.ne.s32 	%p23, %r101, 2146435072;
	@%p23 bra 	$L__BB0_15;
	setp.num.f32 	%p24, %f5, %f5;
	@%p24 bra 	$L__BB0_13;
	mov.f64 	%fd53, 0d4000000000000000;
	add.rn.f64 	%fd87, %fd7, %fd53;
	bra.uni 	$L__BB0_15;
$L__BB0_13:
	setp.neu.f64 	%p25, %fd8, 0d7FF0000000000000;
	@%p25 bra 	$L__BB0_15;
	selp.b32 	%r102, %r11, %r10, %p1;
	selp.b32 	%r103, %r102, %r10, %p21;
	mov.b32 	%r104, 0;
	mov.b64 	%fd87, {%r104, %r103};
$L__BB0_15:
	setp.eq.f32 	%p27, %f5, 0f3F800000;
	cvt.rn.f32.f64 	%f93, %fd87;
	selp.f32 	%f94, 0f3F800000, %f93, %p27;
	add.f32 	%f95, %f4, %f94;
	sqrt.rn.f32 	%f6, %f95;
	setp.leu.f32 	%p28, %f155, %f6;
	@%p28 bra 	$L__BB0_17;
	st.shared.u32 	[%r7], %r174;
	bar.sync 	0;
	ld.shared.f32 	%f154, [%r4];
	mov.f32 	%f155, %f6;
$L__BB0_17:
	ld.global.f32 	%f96, [%rd4+4];
	sub.f32 	%f10, %f96, %f154;
	cvt.f64.f32 	%fd13, %f10;
	{
	.reg .b32 %temp; 
	mov.b64 	{%temp, %r16}, %fd13;
	}
	abs.f64 	%fd14, %fd13;
	{ // callseq 2, 0
	.param .b64 param0;
	st.param.f64 	[param0], %fd14;
	.param .b64 retval0;
	call.uni (retval0), 
	__internal_accurate_pow, 
	(
	param0
	);
	ld.param.f64 	%fd54, [retval0];
	} // callseq 2
	setp.lt.s32 	%p32, %r16, 0;
	neg.f64 	%fd56, %fd54;
	selp.f64 	%fd57, %fd56, %fd54, %p9;
	selp.f64 	%fd58, %fd57, %fd54, %p32;
	setp.eq.f32 	%p33, %f10, 0f00000000;
	selp.b32 	%r105, %r16, 0, %p9;
	or.b32  	%r106, %r105, 2146435072;
	selp.b32 	%r107, %r106, %r105, %p8;
	mov.b32 	%r108, 0;
	mov.b64 	%fd59, {%r108, %r107};
	selp.f64 	%fd88, %fd59, %fd58, %p33;
	add.f64 	%fd60, %fd13, 0d4000000000000000;
	{
	.reg .b32 %temp; 
	mov.b64 	{%temp, %r109}, %fd60;
	}
	and.b32  	%r110, %r109, 2146435072;
	setp.ne.s32 	%p34, %r110, 2146435072;
	@%p34 bra 	$L__BB0_22;
	setp.nan.f32 	%p35, %f10, %f10;
	@%p35 bra 	$L__BB0_21;
	setp.neu.f64 	%p36, %fd14, 0d7FF0000000000000;
	@%p36 bra 	$L__BB0_22;
	selp.b32 	%r111, %r11, %r10, %p1;
	selp.b32 	%r112, %r111, %r10, %p32;
	mov.b32 	%r113, 0;
	mov.b64 	%fd88, {%r113, %r112};
	bra.uni 	$L__BB0_22;
$L__BB0_21:
	mov.f64 	%fd61, 0d4000000000000000;
	add.rn.f64 	%fd88, %fd13, %fd61;
$L__BB0_22:
	setp.eq.f32 	%p41, %f10, 0f3F800000;
	cvt.rn.f32.f64 	%f97, %fd88;
	selp.f32 	%f11, 0f3F800000, %f97, %p41;
	ld.global.f32 	%f98, [%rd5+4];
	ld.shared.f32 	%f99, [%r5];
	sub.f32 	%f12, %f98, %f99;
	cvt.f64.f32 	%fd19, %f12;
	{
	.reg .b32 %temp; 
	mov.b64 	{%temp, %r17}, %fd19;
	}
	abs.f64 	%fd20, %fd19;
	{ // callseq 3, 0
	.param .b64 param0;
	st.param.f64 	[param0], %fd20;
	.param .b64 retval0;
	call.uni (retval0), 
	__internal_accurate_pow, 
	(
	param0
	);
	ld.param.f64 	%fd62, [retval0];
	} // callseq 3
	setp.lt.s32 	%p42, %r17, 0;
	neg.f64 	%fd64, %fd62;
	selp.f64 	%fd65, %fd64, %fd62, %p9;
	selp.f64 	%fd66, %fd65, %fd62, %p42;
	setp.eq.f32 	%p43, %f12, 0f00000000;
	selp.b32 	%r114, %r17, 0, %p9;
	or.b32  	%r115, %r114, 2146435072;
	selp.b32 	%r116, %r115, %r114, %p8;
	mov.b32 	%r117, 0;
	mov.b64 	%fd67, {%r117, %r116};
	selp.f64 	%fd89, %fd67, %fd66, %p43;
	add.f64 	%fd68, %fd19, 0d4000000000000000;
	{
	.reg .b32 %temp; 
	mov.b64 	{%temp, %r118}, %fd68;
	}
	and.b32  	%r119, %r118, 2146435072;
	setp.ne.s32 	%p44, %r119, 2146435072;
	@%p44 bra 	$L__BB0_27;
	setp.nan.f32 	%p45, %f12, %f12;
	@%p45 bra 	$L__BB0_26;
	setp.neu.f64 	%p46, %fd20, 0d7FF0000000000000;
	@%p46 bra 	$L__BB0_27;
	selp.b32 	%r120, %r11, %r10, %p1;
	selp.b32 	%r121, %r120, %r10, %p42;
	mov.b32 	%r122, 0;
	mov.b64 	%fd89, {%r122, %r121};
	bra.uni 	$L__BB0_27;
$L__BB0_26:
	mov.f64 	%fd69, 0d4000000000000000;
	add.rn.f64 	%fd89, %fd19, %fd69;
$L__BB0_27:
	setp.eq.f32 	%p48, %f12, 0f3F800000;
	cvt.rn.f32.f64 	%f100, %fd89;
	selp.f32 	%f101, 0f3F800000, %f100, %p48;
	add.f32 	%f102, %f11, %f101;
	sqrt.rn.f32 	%f13, %f102;
	setp.leu.f32 	%p49, %f155, %f13;
	@%p49 bra 	$L__BB0_29;
	add.s32 	%r123, %r174, 1;
	st.shared.u32 	[%r7], %r123;
	bar.sync 	0;
	mov.f32 	%f155, %f13;
$L__BB0_29:
	add.s32 	%r174, %r174, 2;
	setp.ne.s32 	%p50, %r174, %r175;
	@%p50 bra 	$L__BB0_5;
$L__BB0_30:
	and.b32  	%r124, %r64, 1;
	setp.eq.b32 	%p51, %r124, 1;
	not.pred 	%p52, %p51;
	@%p52 bra 	$L__BB0_43;
	setp.lt.s32 	%p53, %r8, 0;
	setp.eq.s32 	%p54, %r9, 1062207488;
	mul.wide.u32 	%rd26, %r175, 4;
	add.s64 	%rd27, %rd2, %rd26;
	ld.global.f32 	%f103, [%rd27];
	ld.shared.f32 	%f104, [%r4];
	sub.f32 	%f16, %f103, %f104;
	cvt.f64.f32 	%fd25, %f16;
	{
	.reg .b32 %temp; 
	mov.b64 	{%temp, %r20}, %fd25;
	}
	abs.f64 	%fd26, %fd25;
	{ // callseq 4, 0
	.param .b64 param0;
	st.param.f64 	[param0], %fd26;
	.param .b64 retval0;
	call.uni (retval0), 
	__internal_accurate_pow, 
	(
	param0
	);
	ld.param.f64 	%fd70, [retval0];
	} // callseq 4
	setp.lt.s32 	%p56, %r20, 0;
	neg.f64 	%fd72, %fd70;
	selp.f64 	%fd73, %fd72, %fd70, %p54;
	selp.f64 	%fd74, %fd73, %fd70, %p56;
	setp.eq.f32 	%p57, %f16, 0f00000000;
	selp.b32 	%r125, %r20, 0, %p54;
	or.b32  	%r126, %r125, 2146435072;
	selp.b32 	%r127, %r126, %r125, %p53;
	mov.b32 	%r128, 0;
	mov.b64 	%fd75, {%r128, %r127};
	selp.f64 	%fd90, %fd75, %fd74, %p57;
	add.f64 	%fd76, %fd25, 0d4000000000000000;
	{
	.reg .b32 %temp; 
	mov.b64 	{%temp, %r129}, %fd76;
	}
	and.b32  	%r130, %r129, 2146435072;
	setp.ne.s32 	%p58, %r130, 2146435072;
	@%p58 bra 	$L__BB0_36;
	setp.nan.f32 	%p59, %f16, %f16;
	@%p59 bra 	$L__BB0_35;
	setp.neu.f64 	%p60, %fd26, 0d7FF0000000000000;
	@%p60 bra 	$L__BB0_36;
	selp.b32 	%r131, %r11, %r10, %p1;
	selp.b32 	%r132, %r131, %r10, %p56;
	mov.b32 	%r133, 0;
	mov.b64 	%fd90, {%r133, %r132};
	bra.uni 	$L__BB0_36;
$L__BB0_35:
	mov.f64 	%fd77, 0d4000000000000000;
	add.rn.f64 	%fd90, %fd25, %fd77;
$L__BB0_36:
	setp.lt.s32 	%p62, %r8, 0;
	setp.eq.s32 	%p63, %r9, 1062207488;
	setp.eq.f32 	%p65, %f16, 0f3F800000;
	cvt.rn.f32.f64 	%f105, %fd90;
	selp.f32 	%f17, 0f3F800000, %f105, %p65;
	add.s64 	%rd29, %rd1, %rd26;
	ld.global.f32 	%f106, [%rd29];
	ld.shared.f32 	%f107, [%r5];
	sub.f32 	%f18, %f106, %f107;
	cvt.f64.f32 	%fd31, %f18;
	{
	.reg .b32 %temp; 
	mov.b64 	{%temp, %r21}, %fd31;
	}
	abs.f64 	%fd32, %fd31;
	{ // callseq 5, 0
	.param .b64 param0;
	st.param.f64 	[param0], %fd32;
	.param .b64 retval0;
	call.uni (retval0), 
	__internal_accurate_pow, 
	(
	param0
	);
	ld.param.f64 	%fd78, [retval0];
	} // callseq 5
	setp.lt.s32 	%p66, %r21, 0;
	neg.f64 	%fd80, %fd78;
	selp.f64 	%fd81, %fd80, %fd78, %p63;
	selp.f64 	%fd82, %fd81, %fd78, %p66;
	setp.eq.f32 	%p67, %f18, 0f00000000;
	selp.b32 	%r134, %r21, 0, %p63;
	or.b32  	%r135, %r134, 2146435072;
	selp.b32 	%r136, %r135, %r134, %p62;
	mov.b32 	%r137, 0;
	mov.b64 	%fd83, {%r137, %r136};
	selp.f64 	%fd91, %fd83, %fd82, %p67;
	add.f64 	%fd84, %fd31, 0d4000000000000000;
	{
	.reg .b32 %temp; 
	mov.b64 	{%temp, %r138}, %fd84;
	}
	and.b32  	%r139, %r138, 2146435072;
	setp.ne.s32 	%p68, %r139, 2146435072;
	@%p68 bra 	$L__BB0_41;
	setp.nan.f32 	%p69, %f18, %f18;
	@%p69 bra 	$L__BB0_40;
	setp.neu.f64 	%p70, %fd32, 0d7FF0000000000000;
	@%p70 bra 	$L__BB0_41;
	setp.lt.s32 	%p71, %r21, 0;
	selp.b32 	%r140, %r11, %r10, %p1;
	selp.b32 	%r141, %r140, %r10, %p71;
	mov.b32 	%r142, 0;
	mov.b64 	%fd91, {%r142, %r141};
	bra.uni 	$L__BB0_41;
$L__BB0_40:
	mov.f64 	%fd85, 0d4000000000000000;
	add.rn.f64 	%fd91, %fd31, %fd85;
$L__BB0_41:
	setp.eq.f32 	%p72, %f18, 0f3F800000;
	cvt.rn.f32.f64 	%f108, %fd91;
	selp.f32 	%f109, 0f3F800000, %f108, %p72;
	add.f32 	%f110, %f17, %f109;
	sqrt.rn.f32 	%f111, %f110;
	setp.leu.f32 	%p73, %f155, %f111;
	@%p73 bra 	$L__BB0_43;
	st.shared.u32 	[%r7], %r175;
	bar.sync 	0;
$L__BB0_43:
	ld.shared.u32 	%r143, [%r7];
	st.global.u32 	[%rd3], %r143;
	setp.ne.s32 	%p74, %r143, %r3;
	@%p74 bra 	$L__BB0_45;
	atom.shared.add.u32 	%r144, [_ZZ6kmeansiiPfS_S_S_PiS0_S_S_S0_E6isSame], 1;
$L__BB0_45:
	setp.ne.s32 	%p75, %r6, 0;
	bar.sync 	0;
	@%p75 bra 	$L__BB0_83;
	ld.param.u64 	%rd37, [_Z6kmeansiiPfS_S_S_PiS0_S_S_S0__param_7];
	setp.lt.s32 	%p76, %r64, 1;
	ld.shared.u32 	%r145, [_ZZ6kmeansiiPfS_S_S_PiS0_S_S_S0_E6isSame];
	cvta.to.global.u64 	%rd30, %rd37;
	atom.global.add.u32 	%r146, [%rd30], %r145;
	bar.sync 	0;
	@%p76 bra 	$L__BB0_83;
	ld.param.u64 	%rd39, [_Z6kmeansiiPfS_S_S_PiS0_S_S_S0__param_9];
	ld.param.u64 	%rd38, [_Z6kmeansiiPfS_S_S_PiS0_S_S_S0__param_8];
	cvta.to.global.u64 	%rd6, %rd38;
	cvta.to.global.u64 	%rd7, %rd39;
	cvta.to.global.u64 	%rd8, %rd12;
	mov.b32 	%r176, 0;
	mov.u32 	%r152, _ZZ6kmeansiiPfS_S_S_PiS0_S_S_S0_E3s_y;
	add.s32 	%r149, %r152, 32;
	mov.u32 	%r153, _ZZ6kmeansiiPfS_S_S_PiS0_S_S_S0_E3s_x;
	add.s32 	%r148, %r153, 32;
$L__BB0_48:
	mov.f32 	%f161, 0f00000000;
	mov.b32 	%r181, 0;
	mov.b32 	%r179, 32;
	mov.u32 	%r177, %r148;
	mov.u32 	%r178, %r149;
	mov.f32 	%f160, %f161;
$L__BB0_49:
	mov.u32 	%r154, _ZZ6kmeansiiPfS_S_S_PiS0_S_S_S0_E9s_cluster;
	add.s32 	%r27, %r154, %r179;
	ld.shared.u32 	%r155, [%r27+-32];
	setp.ne.s32 	%p77, %r155, %r176;
	@%p77 bra 	$L__BB0_51;
	ld.shared.f32 	%f113, [%r177+-32];
	add.f32 	%f160, %f160, %f113;
	ld.shared.f32 	%f114, [%r178+-32];
	add.f32 	%f161, %f161, %f114;
	add.s32 	%r181, %r181, 1;
	bar.sync 	0;
$L__BB0_51:
	ld.shared.u32 	%r156, [%r27+-28];
	setp.ne.s32 	%p78, %r156, %r176;
	@%p78 bra 	$L__BB0_53;
	ld.shared.f32 	%f115, [%r177+-28];
	add.f32 	%f160, %f160, %f115;
	ld.shared.f32 	%f116, [%r178+-28];
	add.f32 	%f161, %f161, %f116;
	add.s32 	%r181, %r181, 1;
	bar.sync 	0;
$L__BB0_53:
	ld.shared.u32 	%r157, [%r27+-24];
	setp.ne.s32 	%p79, %r157, %r176;
	@%p79 bra 	$L__BB0_55;
	ld.shared.f32 	%f117, [%r177+-24];
	add.f32 	%f160, %f160, %f117;
	ld.shared.f32 	%f118, [%r178+-24];
	add.f32 	%f161, %f161, %f118;
	add.s32 	%r181, %r181, 1;
	bar.sync 	0;
$L__BB0_55:
	ld.shared.u32 	%r158, [%r27+-20];
	setp.ne.s32 	%p80, %r158, %r176;
	@%p80 bra 	$L__BB0_57;
	ld.shared.f32 	%f119, [%r177+-20];
	add.f32 	%f160, %f160, %f119;
	ld.shared.f32 	%f120, [%r178+-20];
	add.f32 	%f161, %f161, %f120;
	add.s32 	%r181, %r181, 1;
	bar.sync 	0;
$L__BB0_57:
	ld.shared.u32 	%r159, [%r27+-16];
	setp.ne.s32 	%p81, %r159, %r176;
	@%p81 bra 	$L__BB0_59;
	ld.shared.f32 	%f121, [%r177+-16];
	add.f32 	%f160, %f160, %f121;
	ld.shared.f32 	%f122, [%r178+-16];
	add.f32 	%f161, %f161, %f122;
	add.s32 	%r181, %r181, 1;
	bar.sync 	0;
$L__BB0_59:
	ld.shared.u32 	%r160, [%r27+-12];
	setp.ne.s32 	%p82, %r160, %r176;
	@%p82 bra 	$L__BB0_61;
	ld.shared.f32 	%f123, [%r177+-12];
	add.f32 	%f160, %f160, %f123;
	ld.shared.f32 	%f124, [%r178+-12];
	add.f32 	%f161, %f161, %f124;
	add.s32 	%r181, %r181, 1;
	bar.sync 	0;
$L__BB0_61:
	ld.shared.u32 	%r161, [%r27+-8];
	setp.ne.s32 	%p83, %r161, %r176;
	@%p83 bra 	$L__BB0_63;
	ld.shared.f32 	%f125, [%r177+-8];
	add.f32 	%f160, %f160, %f125;
	ld.shared.f32 	%f126, [%r178+-8];
	add.f32 	%f161, %f161, %f126;
	add.s32 	%r181, %r181, 1;
	bar.sync 	0;
$L__BB0_63:
	ld.shared.u32 	%r162, [%r27+-4];
	setp.ne.s32 	%p84, %r162, %r176;
	@%p84 bra 	$L__BB0_65;
	ld.shared.f32 	%f127, [%r177+-4];
	add.f32 	%f160, %f160, %f127;
	ld.shared.f32 	%f128, [%r178+-4];
	add.f32 	%f161, %f161, %f128;
	add.s32 	%r181, %r181, 1;
	bar.sync 	0;
$L__BB0_65:
	ld.shared.u32 	%r163, [%r27];
	setp.ne.s32 	%p85, %r163, %r176;
	@%p85 bra 	$L__BB0_67;
	ld.shared.f32 	%f129, [%r177];
	add.f32 	%f160, %f160, %f129;
	ld.shared.f32 	%f130, [%r178];
	add.f32 	%f161, %f161, %f130;
	add.s32 	%r181, %r181, 1;
	bar.sync 	0;
$L__BB0_67:
	ld.shared.u32 	%r164, [%r27+4];
	setp.ne.s32 	%p86, %r164, %r176;
	@%p86 bra 	$L__BB0_69;
	ld.shared.f32 	%f131, [%r177+4];
	add.f32 	%f160, %f160, %f131;
	ld.shared.f32 	%f132, [%r178+4];
	add.f32 	%f161, %f161, %f132;
	add.s32 	%r181, %r181, 1;
	bar.sync 	0;
$L__BB0_69:
	ld.shared.u32 	%r165, [%r27+8];
	setp.ne.s32 	%p87, %r165, %r176;
	@%p87 bra 	$L__BB0_71;
	ld.shared.f32 	%f133, [%r177+8];
	add.f32 	%f160, %f160, %f133;
	ld.shared.f32 	%f134, [%r178+8];
	add.f32 	%f161, %f161, %f134;
	add.s32 	%r181, %r181, 1;
	bar.sync 	0;
$L__BB0_71:
	ld.shared.u32 	%r166, [%r27+12];
	setp.ne.s32 	%p88, %r166, %r176;
	@%p88 bra 	$L__BB0_73;
	ld.shared.f32 	%f135, [%r177+12];
	add.f32 	%f160, %f160, %f135;
	ld.shared.f32 	%f136, [%r178+12];
	add.f32 	%f161, %f161, %f136;
	add.s32 	%r181, %r181, 1;
	bar.sync 	0;
$L__BB0_73:
	ld.shared.u32 	%r167, [%r27+16];
	setp.ne.s32 	%p89, %r167, %r176;
	@%p89 bra 	$L__BB0_75;
	ld.shared.f32 	%f137, [%r177+16];
	add.f32 	%f160, %f160, %f137;
	ld.shared.f32 	%f138, [%r178+16];
	add.f32 	%f161, %f161, %f138;
	add.s32 	%r181, %r181, 1;
	bar.sync 	0;
$L__BB0_75:
	ld.shared.u32 	%r168, [%r27+20];
	setp.ne.s32 	%p90, %r168, %r176;
	@%p90 bra 	$L__BB0_77;
	ld.shared.f32 	%f139, [%r177+20];
	add.f32 	%f160, %f160, %f139;
	ld.shared.f32 	%f140, [%r178+20];
	add.f32 	%f161, %f161, %f140;
	add.s32 	%r181, %r181, 1;
	bar.sync 	0;
$L__BB0_77:
	ld.shared.u32 	%r169, [%r27+24];
	setp.ne.s32 	%p91, %r169, %r176;
	@%p91 bra 	$L__BB0_79;
	ld.shared.f32 	%f141, [%r177+24];
	add.f32 	%f160, %f160, %f141;
	ld.shared.f32 	%f142, [%r178+24];
	add.f32 	%f161, %f161, %f142;
	add.s32 	%r181, %r181, 1;
	bar.sync 	0;
$L__BB0_79:
	ld.shared.u32 	%r170, [%r27+28];
	setp.ne.s32 	%p92, %r170, %r176;
	@%p92 bra 	$L__BB0_81;
	ld.shared.f32 	%f143, [%r177+28];
	add.f32 	%f160, %f160, %f143;
	ld.shared.f32 	%f144, [%r178+28];
	add.f32 	%f161, %f161, %f144;
	add.s32 	%r181, %r181, 1;
	bar.sync 	0;
$L__BB0_81:
	add.s32 	%r179, %r179, 64;
	add.s32 	%r178, %r178, 64;
	add.s32 	%r177, %r177, 64;
	setp.ne.s32 	%p93, %r179, 288;
	@%p93 bra 	$L__BB0_49;
	mul.wide.u32 	%rd31, %r176, 4;
	add.s64 	%rd32, %rd6, %rd31;
	atom.global.add.f32 	%f145, [%rd32], %f160;
	add.s64 	%rd33, %rd7, %rd31;
	atom.global.add.f32 	%f146, [%rd33], %f161;
	add.s64 	%rd34, %rd8, %rd31;
	atom.global.add.u32 	%r171, [%rd34], %r181;
	bar.sync 	0;
	ld.global.f32 	%f147, [%rd32];
	ld.global.u32 	%r172, [%rd34];
	cvt.rn.f32.s32 	%f148, %r172;
	div.rn.f32 	%f149, %f147, %f148;
	add.s64 	%rd35, %rd2, %rd31;
	st.global.f32 	[%rd35], %f149;
	ld.global.f32 	%f150, [%rd33];
	ld.global.u32 	%r173, [%rd34];
	cvt.rn.f32.s32 	%f151, %r173;
	div.rn.f32 	%f152, %f150, %f151;
	add.s64 	%rd36, %rd1, %rd31;
	st.global.f32 	[%rd36], %f152;
	bar.sync 	0;
	add.s32 	%r176, %r176, 1;
	setp.ne.s32 	%p94, %r176, %r64;
	@%p94 bra 	$L__BB0_48;
$L__BB0_83:
	ret;

}
.func  (.param .b64 func_retval0) __internal_accurate_pow(
	.param .b64 __internal_accurate_pow_param_0
)
{
	.reg .pred 	%p<8>;
	.reg .b32 	%r<49>;
	.reg .b32 	%f<3>;
	.reg .b64 	%fd<109>;

	ld.param.f64 	%fd10, [__internal_accurate_pow_param_0];
	{
	.reg .b32 %temp; 
	mov.b64 	{%temp, %r46}, %fd10;
	}
	{
	.reg .b32 %temp; 
	mov.b64 	{%r45, %temp}, %fd10;
	}
	shr.u32 	%r47, %r46, 20;
	setp.gt.u32 	%p1, %r46, 1048575;
	@%p1 bra 	$L__BB1_2;
	mul.f64 	%fd11, %fd10, 0d4350000000000000;
	{
	.reg .b32 %temp; 
	mov.b64 	{%temp, %r46}, %fd11;
	}
	{
	.reg .b32 %temp; 
	mov.b64 	{%r45, %temp}, %fd11;
	}
	shr.u32 	%r16, %r46, 20;
	add.s32 	%r47, %r16, -54;
$L__BB1_2:
	add.s32 	%r48, %r47, -1023;
	and.b32  	%r17, %r46, -2146435073;
	or.b32  	%r18, %r17, 1072693248;
	mov.b64 	%fd107, {%r45, %r18};
	setp.lt.u32 	%p2, %r18, 1073127583;
	@%p2 bra 	$L__BB1_4;
	{
	.reg .b32 %temp; 
	mov.b64 	{%r19, %temp}, %fd107;
	}
	{
	.reg .b32 %temp; 
	mov.b64 	{%temp, %r20}, %fd107;
	}
	add.s32 	%r21, %r20, -1048576;
	mov.b64 	%fd107, {%r19, %r21};
	add.s32 	%r48, %r47, -1022;
$L__BB1_4:
	add.f64 	%fd12, %fd107, 0dBFF0000000000000;
	add.f64 	%fd13, %fd107, 0d3FF0000000000000;
	rcp.approx.ftz.f64 	%fd14, %fd13;
	neg.f64 	%fd15, %fd13;
	fma.rn.f64 	%fd16, %fd15, %fd14, 0d3FF0000000000000;
	fma.rn.f64 	%fd17, %fd16, %fd16, %fd16;
	fma.rn.f64 	%fd18, %fd17, %fd14, %fd14;
	mul.f64 	%fd19, %fd12, %fd18;
	fma.rn.f64 	%fd20, %fd12, %fd18, %fd19;
	mul.f64 	%fd21, %fd20, %fd20;
	fma.rn.f64 	%fd22, %fd21, 0d3EB0F5FF7D2CAFE2, 0d3ED0F5D241AD3B5A;
	fma.rn.f64 	%fd23, %fd22, %fd21, 0d3EF3B20A75488A3F;
	fma.rn.f64 	%fd24, %fd23, %fd21, 0d3F1745CDE4FAECD5;
	fma.rn.f64 	%fd25, %fd24, %fd21, 0d3F3C71C7258A578B;
	fma.rn.f64 	%fd26, %fd25, %fd21, 0d3F6249249242B910;
	fma.rn.f64 	%fd27, %fd26, %fd21, 0d3F89999999999DFB;
	sub.f64 	%fd28, %fd12, %fd20;
	add.f64 	%fd29, %fd28, %fd28;
	neg.f64 	%fd30, %fd20;
	fma.rn.f64 	%fd31, %fd30, %fd12, %fd29;
	mul.f64 	%fd32, %fd18, %fd31;
	fma.rn.f64 	%fd33, %fd21, %fd27, 0d3FB5555555555555;
	mov.f64 	%fd34, 0d3FB5555555555555;
	sub.f64 	%fd35, %fd34, %fd33;
	fma.rn.f64 	%fd36, %fd21, %fd27, %fd35;
	add.f64 	%fd37, %fd36, 0dBC46A4CB00B9E7B0;
	add.f64 	%fd38, %fd33, %fd37;
	sub.f64 	%fd39, %fd33, %fd38;
	add.f64 	%fd40, %fd37, %fd39;
	mul.rn.f64 	%fd41, %fd20, %fd20;
	neg.f64 	%fd42, %fd41;
	fma.rn.f64 	%fd43, %fd20, %fd20, %fd42;
	{
	.reg .b32 %temp; 
	mov.b64 	{%r22, %temp}, %fd32;
	}
	{
	.reg .b32 %temp; 
	mov.b64 	{%temp, %r23}, %fd32;
	}
	add.s32 	%r24, %r23, 1048576;
	mov.b64 	%fd44, {%r22, %r24};
	fma.rn.f64 	%fd45, %fd20, %fd44, %fd43;
	mul.rn.f64 	%fd46, %fd41, %fd20;
	neg.f64 	%fd47, %fd46;
	fma.rn.f64 	%fd48, %fd41, %fd20, %fd47;
	fma.rn.f64 	%fd49, %fd41, %fd32, %fd48;
	fma.rn.f64 	%fd50, %fd45, %fd20, %fd49;
	mul.rn.f64 	%fd51, %fd38, %fd46;
	neg.f64 	%fd52, %fd51;
	fma.rn.f64 	%fd53, %fd38, %fd46, %fd52;
	fma.rn.f64 	%fd54, %fd38, %fd50, %fd53;
	fma.rn.f64 	%fd55, %fd40, %fd46, %fd54;
	add.f64 	%fd56, %fd51, %fd55;
	sub.f64 	%fd57, %fd51, %fd56;
	add.f64 	%fd58, %fd55, %fd57;
	add.f64 	%fd59, %fd20, %fd56;
	sub.f64 	%fd60, %fd20, %fd59;
	add.f64 	%fd61, %fd56, %fd60;
	add.f64 	%fd62, %fd58, %fd61;
	add.f64 	%fd63, %fd32, %fd62;
	add.f64 	%fd64, %fd59, %fd63;
	sub.f64 	%fd65, %fd59, %fd64;
	add.f64 	%fd66, %fd63, %fd65;
	xor.b32  	%r25, %r48, -2147483648;
	mov.b32 	%r26, 1127219200;
	mov.b64 	%fd67, {%r25, %r26};
	mov.b32 	%r27, -2147483648;
	mov.b64 	%fd68, {%r27, %r26};
	sub.f64 	%fd69, %fd67, %fd68;
	fma.rn.f64 	%fd70, %fd69, 0d3FE62E42FEFA39EF, %fd64;
	fma.rn.f64 	%fd71, %fd69, 0dBFE62E42FEFA39EF, %fd70;
	sub.f64 	%fd72, %fd71, %fd64;
	sub.f64 	%fd73, %fd66, %fd72;
	fma.rn.f64 	%fd74, %fd69, 0d3C7ABC9E3B39803F, %fd73;
	add.f64 	%fd75, %fd70, %fd74;
	sub.f64 	%fd76, %fd70, %fd75;
	add.f64 	%fd77, %fd74, %fd76;
	mov.f64 	%fd78, 0d4000000000000000;
	{
	.reg .b32 %temp; 
	mov.b64 	{%temp, %r28}, %fd78;
	}
	{
	.reg .b32 %temp; 
	mov.b64 	{%r29, %temp}, %fd78;
	}
	shl.b32 	%r30, %r28, 1;
	setp.gt.u32 	%p3, %r30, -33554433;
	and.b32  	%r31, %r28, -15728641;
	selp.b32 	%r32, %r31, %r28, %p3;
	mov.b64 	%fd79, {%r29, %r32};
	mul.rn.f64 	%fd80, %fd75, %fd79;
	neg.f64 	%fd81, %fd80;
	fma.rn.f64 	%fd82, %fd75, %fd79, %fd81;
	fma.rn.f64 	%fd83, %fd77, %fd79, %fd82;
	add.f64 	%fd4, %fd80, %fd83;
	sub.f64 	%fd84, %fd80, %fd4;
	add.f64 	%fd5, %fd83, %fd84;
	fma.rn.f64 	%fd85, %fd4, 0d3FF71547652B82FE, 0d4338000000000000;
	{
	.reg .b32 %temp; 
	mov.b64 	{%r13, %temp}, %fd85;
	}
	mov.f64 	%fd86, 0dC338000000000000;
	add.rn.f64 	%fd87, %fd85, %fd86;
	fma.rn.f64 	%fd88, %fd87, 0dBFE62E42FEFA39EF, %fd4;
	fma.rn.f64 	%fd89, %fd87, 0dBC7ABC9E3B39803F, %fd88;
	fma.rn.f64 	%fd90, %fd89, 0d3E5ADE1569CE2BDF, 0d3E928AF3FCA213EA;
	fma.rn.f64 	%fd91, %fd90, %fd89, 0d3EC71DEE62401315;
	fma.rn.f64 	%fd92, %fd91, %fd89, 0d3EFA01997C89EB71;
	fma.rn.f64 	%fd93, %fd92, %fd89, 0d3F2A01A014761F65;
	fma.rn.f64 	%fd94, %fd93, %fd89, 0d3F56C16C1852B7AF;
	fma.rn.f64 	%fd95, %fd94, %fd89, 0d3F81111111122322;
	fma.rn.f64 	%fd96, %fd95, %fd89, 0d3FA55555555502A1;
	fma.rn.f64 	%fd97, %fd96, %fd89, 0d3FC5555555555511;
	fma.rn.f64 	%fd98, %fd97, %fd89, 0d3FE000000000000B;
	fma.rn.f64 	%fd99, %fd98, %fd89, 0d3FF0000000000000;
	fma.rn.f64 	%fd100, %fd99, %fd89, 0d3FF0000000000000;
	{
	.reg .b32 %temp; 
	mov.b64 	{%r14, %temp}, %fd100;
	}
	{
	.reg .b32 %temp; 
	mov.b64 	{%temp, %r15}, %fd100;
	}
	shl.b32 	%r33, %r13, 20;
	add.s32 	%r34, %r33, %r15;
	mov.b64 	%fd108, {%r14, %r34};
	{
	.reg .b32 %temp; 
	mov.b64 	{%temp, %r35}, %fd4;
	}
	mov.b32 	%f2, %r35;
	abs.f32 	%f1, %f2;
	setp.lt.f32 	%p4, %f1, 0f4086232B;
	@%p4 bra 	$L__BB1_7;
	setp.lt.f64 	%p5, %fd4, 0d0000000000000000;
	add.f64 	%fd101, %fd4, 0d7FF0000000000000;
	selp.f64 	%fd108, 0d0000000000000000, %fd101, %p5;
	setp.geu.f32 	%p6, %f1, 0f40874800;
	@%p6 bra 	$L__BB1_7;
	shr.u32 	%r36, %r13, 31;
	add.s32 	%r37, %r13, %r36;
	shr.s32 	%r38, %r37, 1;
	shl.b32 	%r39, %r38, 20;
	add.s32 	%r40, %r15, %r39;
	mov.b64 	%fd102, {%r14, %r40};
	sub.s32 	%r41, %r13, %r38;
	shl.b32 	%r42, %r41, 20;
	add.s32 	%r43, %r42, 1072693248;
	mov.b32 	%r44, 0;
	mov.b64 	%fd103, {%r44, %r43};
	mul.f64 	%fd108, %fd103, %fd102;
$L__BB1_7:
	abs.f64 	%fd104, %fd108;
	setp.eq.f64 	%p7, %fd104, 0d7FF0000000000000;
	fma.rn.f64 	%fd105, %fd108, %fd5, %fd108;
	selp.f64 	%fd106, %fd108, %fd105, %p7;
	st.param.f64 	[func_retval0], %fd106;
	ret;

}


// ===== COMPILED SASS (sm_100) =====

	.target	sm_100

	.elftype	@"ET_EXEC"


//--------------------- .note.nv.tkinfo           --------------------------
	.section	.note.nv.tkinfo,"",@"SHT_NOTE"
	.sectionflags	@"SHF_NOTE_NV_TKINFO"
	.tkinfo
        /*0018*/ 	.word	0x00000002
        /*0030*/ 	.string	""
        /*0030*/ 	.string	"ptxas"
        /*0030*/ 	.string	"Cuda compilation tools, release 13.0, V13.0.88"
        /*0030*/ 	.string	"Build cuda_13.0.r13.0/compiler.36424714_0"
        /*0030*/ 	.string	"-arch sm_100 -m 64 "



//--------------------- .note.nv.cuinfo           --------------------------
	.section	.note.nv.cuinfo,"",@"SHT_NOTE"
	.sectionflags	@"SHF_NOTE_NV_CUINFO"
        /*0018*/ 	.short	0x0002
        /*001a*/ 	.short	0x0064
        /*001c*/ 	.short	0x0082
	.zero		2


//--------------------- .nv.info                  --------------------------
	.section	.nv.info,"",@"SHT_CUDA_INFO"
	.align	4


	//----- nvinfo : EIATTR_REGCOUNT
	.align		4
        /*0000*/ 	.byte	0x04, 0x2f
        /*0002*/ 	.short	(.L_1 - .L_0)
	.align		4
.L_0:
        /*0004*/ 	.word	index@(_Z6kmeansiiPfS_S_S_PiS0_S_S_S0_)
        /*0008*/ 	.word	0x00000030


	//----- nvinfo : EIATTR_FRAME_SIZE
	.align		4
.L_1:
        /*000c*/ 	.byte	0x04, 0x11
        /*000e*/ 	.short	(.L_3 - .L_2)
	.align		4
.L_2:
        /*0010*/ 	.word	index@($_Z6kmeansiiPfS_S_S_PiS0_S_S_S0_$__internal_accurate_pow)
        /*0014*/ 	.word	0x00000000


	//----- nvinfo : EIATTR_FRAME_SIZE
	.align		4
.L_3:
        /*0018*/ 	.byte	0x04, 0x11
        /*001a*/ 	.short	(.L_5 - .L_4)
	.align		4
.L_4:
        /*001c*/ 	.word	index@($__internal_1_$__cuda_sm3x_div_rn_noftz_f32_slowpath)
        /*0020*/ 	.word	0x00000000


	//----- nvinfo : EIATTR_FRAME_SIZE
	.align		4
.L_5:
        /*0024*/ 	.byte	0x04, 0x11
        /*0026*/ 	.short	(.L_7 - .L_6)
	.align		4
.L_6:
        /*0028*/ 	.word	index@($__internal_0_$__cuda_sm20_sqrt_rn_f32_slowpath)
        /*002c*/ 	.word	0x00000000


	//----- nvinfo : EIATTR_FRAME_SIZE
	.align		4
.L_7:
        /*0030*/ 	.byte	0x04, 0x11
        /*0032*/ 	.short	(.L_9 - .L_8)
	.align		4
.L_8:
        /*0034*/ 	.word	index@(_Z6kmeansiiPfS_S_S_PiS0_S_S_S0_)
        /*0038*/ 	.word	0x00000000


	//----- nvinfo : EIATTR_MIN_STACK_SIZE
	.align		4
.L_9:
        /*003c*/ 	.byte	0x04, 0x12
        /*003e*/ 	.short	(.L_11 - .L_10)
	.align		4
.L_10:
        /*0040*/ 	.word	index@(_Z6kmeansiiPfS_S_S_PiS0_S_S_S0_)
        /*0044*/ 	.word	0x00000000
.L_11:


//--------------------- .nv.compat                --------------------------
	.section	.nv.compat,"",@"SHT_CUDA_COMPAT_INFO"
	.align	4
        /*0000*/ 	.byte	0x02, 0x09, 0x00, 0x00, 0x02, 0x02, 0x01, 0x00, 0x02, 0x05, 0x05, 0x00, 0x03, 0x07, 0x01, 0x01
        /*0010*/ 	.byte	0x02, 0x03, 0x00, 0x00, 0x02, 0x06, 0x01, 0x00, 0x04, 0x0b, 0x08, 0x00, 0x01, 0x00, 0x00, 0x00
        /*0020*/ 	.byte	0x00, 0x00, 0x00, 0x00


//--------------------- .nv.info._Z6kmeansiiPfS_S_S_PiS0_S_S_S0_ --------------------------
	.section	.nv.info._Z6kmeansiiPfS_S_S_PiS0_S_S_S0_,"",@"SHT_CUDA_INFO"
	.sectionflags	@""
	.align	4


	//----- nvinfo : EIATTR_CUDA_API_VERSION
	.align		4
        /*0000*/ 	.byte	0x04, 0x37
        /*0002*/ 	.short	(.L_13 - .L_12)
.L_12:
        /*0004*/ 	.word	0x00000082


	//----- nvinfo : EIATTR_KPARAM_INFO
	.align		4
.L_13:
        /*0008*/ 	.byte	0x04, 0x17
        /*000a*/ 	.short	(.L_15 - .L_14)
.L_14:
        /*000c*/ 	.word	0x00000000
        /*0010*/ 	.short	0x000a
        /*0012*/ 	.short	0x0048
        /*0014*/ 	.byte	0x00, 0xf5, 0x21, 0x00


	//----- nvinfo : EIATTR_KPARAM_INFO
	.align		4
.L_15:
        /*0018*/ 	.byte	0x04, 0x17
        /*001a*/ 	.short	(.L_17 - .L_16)
.L_16:
        /*001c*/ 	.word	0x00000000
        /*0020*/ 	.short	0x0009
        /*0022*/ 	.short	0x0040
        /*0024*/ 	.byte	0x00, 0xf5, 0x21, 0x00


	//----- nvinfo : EIATTR_KPARAM_INFO
	.align		4
.L_17:
        /*0028*/ 	.byte	0x04, 0x17
        /*002a*/ 	.short	(.L_19 - .L_18)
.L_18:
        /*002c*/ 	.word	0x00000000
        /*0030*/ 	.short	0x0008
        /*0032*/ 	.short	0x0038
        /*0034*/ 	.byte	0x00, 0xf5, 0x21, 0x00


	//----- nvinfo : EIATTR_KPARAM_INFO
	.align		4
.L_19:
        /*0038*/ 	.byte	0x04, 0x17
        /*003a*/ 	.short	(.L_21 - .L_20)
.L_20:
        /*003c*/ 	.word	0x00000000
        /*0040*/ 	.short	0x0007
        /*0042*/ 	.short	0x0030
        /*0044*/ 	.byte	0x00, 0xf5, 0x21, 0x00


	//----- nvinfo : EIATTR_KPARAM_INFO
	.align		4
.L_21:
        /*0048*/ 	.byte	0x04, 0x17
        /*004a*/ 	.short	(.L_23 - .L_22)
.L_22:
        /*004c*/ 	.word	0x00000000
        /*0050*/ 	.short	0x0006
        /*0052*/ 	.short	0x0028
        /*0054*/ 	.byte	0x00, 0xf5, 0x21, 0x00


	//----- nvinfo : EIATTR_KPARAM_INFO
	.align		4
.L_23:
        /*0058*/ 	.byte	0x04, 0x17
        /*005a*/ 	.short	(.L_25 - .L_24)
.L_24:
        /*005c*/ 	.word	0x00000000
        /*0060*/ 	.short	0x0005
        /*0062*/ 	.short	0x0020
        /*0064*/ 	.byte	0x00, 0xf5, 0x21, 0x00


	//----- nvinfo : EIATTR_KPARAM_INFO
	.align		4
.L_25:
        /*0068*/ 	.byte	0x04, 0x17
        /*006a*/ 	.short	(.L_27 - .L_26)
.L_26:
        /*006c*/ 	.word	0x00000000
        /*0070*/ 	.short	0x0004
        /*0072*/ 	.short	0x0018
        /*0074*/ 	.byte	0x00, 0xf5, 0x21, 0x00


	//----- nvinfo : EIATTR_KPARAM_INFO
	.align		4
.L_27:
        /*0078*/ 	.byte	0x04, 0x17
        /*007a*/ 	.short	(.L_29 - .L_28)
.L_28:
        /*007c*/ 	.word	0x00000000
        /*0080*/ 	.short	0x0003
        /*0082*/ 	.short	0x0010
        /*0084*/ 	.byte	0x00, 0xf5, 0x21, 0x00


	//----- nvinfo : EIATTR_KPARAM_INFO
	.align		4
.L_29:
        /*0088*/ 	.byte	0x04, 0x17
        /*008a*/ 	.short	(.L_31 - .L_30)
.L_30:
        /*008c*/ 	.word	0x00000000
        /*0090*/ 	.short	0x0002
        /*0092*/ 	.short	0x0008
        /*0094*/ 	.byte	0x00, 0xf5, 0x21, 0x00


	//----- nvinfo : EIATTR_KPARAM_INFO
	.align		4
.L_31:
        /*0098*/ 	.byte	0x04, 0x17
        /*009a*/ 	.short	(.L_33 - .L_32)
.L_32:
        /*009c*/ 	.word	0x00000000
        /*00a0*/ 	.short	0x0001
        /*00a2*/ 	.short	0x0004
        /*00a4*/ 	.byte	0x00, 0xf0, 0x11, 0x00


	//----- nvinfo : EIATTR_KPARAM_INFO
	.align		4
.L_33:
        /*00a8*/ 	.byte	0x04, 0x17
        /*00aa*/ 	.short	(.L_35 - .L_34)
.L_34:
        /*00ac*/ 	.word	0x00000000
        /*00b0*/ 	.short	0x0000
        /*00b2*/ 	.short	0x0000
        /*00b4*/ 	.byte	0x00, 0xf0, 0x11, 0x00


	//----- nvinfo : EIATTR_SPARSE_MMA_MASK
	.align		4
.L_35:
        /*00b8*/ 	.byte	0x03, 0x50
        /*00ba*/ 	.short	0x0000


	//----- nvinfo : EIATTR_MAXREG_COUNT
	.align		4
        /*00bc*/ 	.byte	0x03, 0x1b
        /*00be*/ 	.short	0x00ff


	//----- nvinfo : EIATTR_NUM_BARRIERS
	.align		4
        /*00c0*/ 	.byte	0x02, 0x4c
        /*00c2*/ 	.byte	0x01
	.zero		1


	//----- nvinfo : EIATTR_MERCURY_ISA_VERSION
	.align		4
        /*00c4*/ 	.byte	0x03, 0x5f
        /*00c6*/ 	.short	0x0101


	//----- nvinfo : EIATTR_INT_WARP_WIDE_INSTR_OFFSETS
	.align		4
        /*00c8*/ 	.byte	0x04, 0x31
        /*00ca*/ 	.short	(.L_37 - .L_36)


	//   ....[0]....
.L_36:
        /*00cc*/ 	.word	0x00001440


	//   ....[1]....
        /*00d0*/ 	.word	0x00001e70


	//----- nvinfo : EIATTR_VRC_CTA_INIT_COUNT
	.align		4
.L_37:
        /*00d4*/ 	.byte	0x02, 0x4a
	.zero		1
	.zero		1


	//----- nvinfo : EIATTR_EXIT_INSTR_OFFSETS
	.align		4
        /*00d8*/ 	.byte	0x04, 0x1c
        /*00da*/ 	.short	(.L_39 - .L_38)


	//   ....[0]....
.L_38:
        /*00dc*/ 	.word	0x000013d0


	//   ....[1]....
        /*00e0*/ 	.word	0x000014d0


	//   ....[2]....
        /*00e4*/ 	.word	0x000021d0


	//----- nvinfo : EIATTR_CRS_STACK_SIZE
	.align		4
.L_39:
        /*00e8*/ 	.byte	0x04, 0x1e
        /*00ea*/ 	.short	(.L_41 - .L_40)
.L_40:
        /*00ec*/ 	.word	0x00000000


	//----- nvinfo : EIATTR_CBANK_PARAM_SIZE
	.align		4
.L_41:
        /*00f0*/ 	.byte	0x03, 0x19
        /*00f2*/ 	.short	0x0050


	//----- nvinfo : EIATTR_PARAM_CBANK
	.align		4
        /*00f4*/ 	.byte	0x04, 0x0a
        /*00f6*/ 	.short	(.L_43 - .L_42)
	.align		4
.L_42:
        /*00f8*/ 	.word	index@(.nv.constant0._Z6kmeansiiPfS_S_S_PiS0_S_S_S0_)
        /*00fc*/ 	.short	0x0380
        /*00fe*/ 	.short	0x0050


	//----- nvinfo : EIATTR_SW_WAR
	.align		4
.L_43:
        /*0100*/ 	.byte	0x04, 0x36
        /*0102*/ 	.short	(.L_45 - .L_44)
.L_44:
        /*0104*/ 	.word	0x00000008
.L_45:


//--------------------- .nv.callgraph             --------------------------
	.section	.nv.callgraph,"",@"SHT_CUDA_CALLGRAPH"
	.align	4
	.sectionentsize	8
	.align		4
        /*0000*/ 	.word	0x00000000
	.align		4
        /*0004*/ 	.word	0xffffffff
	.align		4
        /*0008*/ 	.word	0x00000000
	.align		4
        /*000c*/ 	.word	0xfffffffe
	.align		4
        /*0010*/ 	.word	0x00000000
	.align		4
        /*0014*/ 	.word	0xfffffffd
	.align		4
        /*0018*/ 	.word	0x00000000
	.align		4
        /*001c*/ 	.word	0xfffffffc


//--------------------- .text._Z6kmeansiiPfS_S_S_PiS0_S_S_S0_ --------------------------
	.section	.text._Z6kmeansiiPfS_S_S_PiS0_S_S_S0_,"ax",@progbits
	.align	128
        .global         _Z6kmeansiiPfS_S_S_PiS0_S_S_S0_
        .type           _Z6kmeansiiPfS_S_S_PiS0_S_S_S0_,@function
        .size           _Z6kmeansiiPfS_S_S_PiS0_S_S_S0_,(.L_x_52 - _Z6kmeansiiPfS_S_S_PiS0_S_S_S0_)
        .other          _Z6kmeansiiPfS_S_S_PiS0_S_S_S0_,@"STO_CUDA_ENTRY STV_DEFAULT"
_Z6kmeansiiPfS_S_S_PiS0_S_S_S0_:
.text._Z6kmeansiiPfS_S_S_PiS0_S_S_S0_:
[----:B------:R-:W-:Y:S01]  /*0000*/  LDC R1, c[0x0][0x37c] ;  /* 0x0000df00ff017b82 */ /* 0x000fe20000000800 */
[----:B------:R-:W0:Y:S01]  /*0010*/  S2R R17, SR_TID.X ;  /* 0x0000000000117919 */ /* 0x000e220000002100 */
[----:B------:R-:W0:Y:S06]  /*0020*/  LDCU UR4, c[0x0][0x360] ;  /* 0x00006c00ff0477ac */ /* 0x000e2c0008000800 */
[----:B------:R-:W1:Y:S01]  /*0030*/  LDC.64 R4, c[0x0][0x388] ;  /* 0x0000e200ff047b82 */ /* 0x000e620000000a00 */
[----:B------:R-:W0:Y:S01]  /*0040*/  S2R R0, SR_CTAID.X ;  /* 0x0000000000007919 */ /* 0x000e220000002500 */
[----:B------:R-:W2:Y:S01]  /*0050*/  LDCU UR5, c[0x0][0x364] ;  /* 0x00006c80ff0577ac */ /* 0x000ea20008000800 */
[----:B------:R-:W2:Y:S01]  /*0060*/  S2R R14, SR_TID.Y ;  /* 0x00000000000e7919 */ /* 0x000ea20000002200 */
[----:B------:R-:W3:Y:S04]  /*0070*/  LDCU UR6, c[0x0][0x384] ;  /* 0x00007080ff0677ac */ /* 0x000ee80008000800 */
[----:B------:R-:W4:Y:S01]  /*0080*/  LDC.64 R6, c[0x0][0x390] ;  /* 0x0000e400ff067b82 */ /* 0x000f220000000a00 */
[----:B------:R-:W2:Y:S01]  /*0090*/  S2R R3, SR_CTAID.Y ;  /* 0x0000000000037919 */ /* 0x000ea20000002600 */
[----:B------:R-:W4:Y:S06]  /*00a0*/  LDCU.64 UR10, c[0x0][0x358] ;  /* 0x00006b00ff0a77ac */ /* 0x000f2c0008000a00 */
[----:B------:R-:W4:Y:S01]  /*00b0*/  LDC.64 R8, c[0x0][0x3a8] ;  /* 0x0000ea00ff087b82 */ /* 0x000f220000000a00 */
[----:B0-----:R-:W-:Y:S01]  /*00c0*/  IMAD R0, R0, UR4, R17 ;  /* 0x0000000400007c24 */ /* 0x001fe2000f8e0211 */
[----:B------:R-:W0:Y:S01]  /*00d0*/  S2R R15, SR_CgaCtaId ;  /* 0x00000000000f7919 */ /* 0x000e220000008800 */
[----:B------:R-:W0:Y:S01]  /*00e0*/  LDCU UR4, c[0x0][0x380] ;  /* 0x00007000ff0477ac */ /* 0x000e220008000800 */
[----:B--2---:R-:W-:-:S04]  /*00f0*/  IMAD R3, R3, UR5, R14 ;  /* 0x0000000503037c24 */ /* 0x004fc8000f8e020e */
[----:B---3--:R-:W-:-:S04]  /*0100*/  IMAD R3, R3, UR6, R0 ;  /* 0x0000000603037c24 */ /* 0x008fc8000f8e0200 */
[----:B-1----:R-:W-:-:S04]  /*0110*/  IMAD.WIDE R4, R3, 0x4, R4 ;  /* 0x0000000403047825 */ /* 0x002fc800078e0204 */
[C---:B----4-:R-:W-:Y:S01]  /*0120*/  IMAD.WIDE R6, R3.reuse, 0x4, R6 ;  /* 0x0000000403067825 */ /* 0x050fe200078e0206 */
[----:B------:R1:W2:Y:S04]  /*0130*/  LDG.E R11, desc[UR10][R4.64] ;  /* 0x0000000a040b7981 */ /* 0x0002a8000c1e1900 */
[----:B------:R3:W4:Y:S01]  /*0140*/  LDG.E R12, desc[UR10][R6.64] ;  /* 0x0000000a060c7981 */ /* 0x000722000c1e1900 */
[----:B------:R-:W-:Y:S01]  /*0150*/  MOV R0, 0x400 ;  /* 0x0000040000007802 */ /* 0x000fe20000000f00 */
[----:B------:R-:W-:-:S04]  /*0160*/  IMAD.WIDE R8, R3, 0x4, R8 ;  /* 0x0000000403087825 */ /* 0x000fc800078e0208 */
[C---:B------:R-:W-:Y:S01]  /*0170*/  VIADD R10, R0.reuse, 0x4 ;  /* 0x00000004000a7836 */ /* 0x040fe20000000000 */
[----:B------:R2:W5:Y:S01]  /*0180*/  LDG.E R2, desc[UR10][R8.64] ;  /* 0x0000000a08027981 */ /* 0x000562000c1e1900 */
[----:B------:R-:W-:Y:S01]  /*0190*/  VIADD R13, R0, 0x104 ;  /* 0x00000104000d7836 */ /* 0x000fe20000000000 */
[----:B------:R-:W-:Y:S01]  /*01a0*/  LOP3.LUT P0, R3, R17, RZ, R14, 0xfa, !PT ;  /* 0x000000ff11037212 */ /* 0x000fe2000780fa0e */
[----:B0-----:R-:W-:Y:S01]  /*01b0*/  UISETP.GE.AND UP0, UPT, UR4, 0x1, UPT ;  /* 0x000000010400788c */ /* 0x001fe2000bf06270 */
[C---:B------:R-:W-:Y:S02]  /*01c0*/  LEA R10, R15.reuse, R10, 0x18 ;  /* 0x0000000a0f0a7211 */ /* 0x040fe400078ec0ff */
[----:B------:R-:W-:-:S03]  /*01d0*/  LEA R13, R15, R13, 0x18 ;  /* 0x0000000d0f0d7211 */ /* 0x000fc600078ec0ff */
[C---:B-1----:R-:W-:Y:S02]  /*01e0*/  IMAD R4, R14.reuse, 0x20, R10 ;  /* 0x000000200e047824 */ /* 0x042fe400078e020a */
[----:B------:R-:W-:-:S03]  /*01f0*/  IMAD R5, R14, 0x20, R13 ;  /* 0x000000200e057824 */ /* 0x000fc600078e020d */
[C---:B------:R-:W-:Y:S01]  /*0200*/  LEA R4, R17.reuse, R4, 0x2 ;  /* 0x0000000411047211 */ /* 0x040fe200078e10ff */
[----:B------:R-:W-:Y:S01]  /*0210*/  IMAD R5, R17, 0x4, R5 ;  /* 0x0000000411057824 */ /* 0x000fe200078e0205 */
[----:B---3--:R-:W-:Y:S01]  /*0220*/  @!P0 LEA R7, R15, R0, 0x18 ;  /* 0x000000000f078211 */ /* 0x008fe200078ec0ff */
[----:B------:R-:W-:-:S05]  /*0230*/  VIADD R0, R0, 0x204 ;  /* 0x0000020400007836 */ /* 0x000fca0000000000 */
[----:B------:R-:W-:-:S05]  /*0240*/  LEA R0, R15, R0, 0x18 ;  /* 0x000000000f007211 */ /* 0x000fca00078ec0ff */
[----:B------:R-:W-:-:S05]  /*0250*/  IMAD R0, R14, 0x20, R0 ;  /* 0x000000200e007824 */ /* 0x000fca00078e0200 */
[----:B------:R-:W-:Y:S01]  /*0260*/  LEA R6, R17, R0, 0x2 ;  /* 0x0000000011067211 */ /* 0x000fe200078e10ff */
[----:B--2---:R0:W-:Y:S04]  /*0270*/  STS [R4], R11 ;  /* 0x0000000b04007388 */ /* 0x0041e80000000800 */
[----:B----4-:R0:W-:Y:S01]  /*0280*/  STS [R5], R12 ;  /* 0x0000000c05007388 */ /* 0x0101e20000000800 */
[----:B------:R-:W-:Y:S06]  /*0290*/  BAR.SYNC.DEFER_BLOCKING 0x0 ;  /* 0x0000000000007b1d */ /* 0x000fec0000010000 */
[----:B------:R0:W-:Y:S02]  /*02a0*/  @!P0 STS [R7], RZ ;  /* 0x000000ff07008388 */ /* 0x0001e40000000800 */
[----:B------:R-:W-:Y:S06]  /*02b0*/  BAR.SYNC.DEFER_BLOCKING 0x0 ;  /* 0x0000000000007b1d */ /* 0x000fec0000010000 */
[----:B------:R-:W-:Y:S05]  /*02c0*/  BRA.U !UP0, `(.L_x_0) ;  /* 0x0000001108147547 */ /* 0x000fea000b800000 */
[----:B------:R-:W-:Y:S01]  /*02d0*/  UISETP.NE.AND UP0, UPT, UR4, 0x1, UPT ;  /* 0x000000010400788c */ /* 0x000fe2000bf05270 */
[----:B0-----:R-:W-:Y:S02]  /*02e0*/  IMAD.MOV.U32 R7, RZ, RZ, 0x7f7fffff ;  /* 0x7f7fffffff077424 */ /* 0x001fe400078e00ff */
[----:B------:R-:W-:-:S06]  /*02f0*/  IMAD.MOV.U32 R41, RZ, RZ, RZ ;  /* 0x000000ffff297224 */ /* 0x000fcc00078e00ff */
[----:B------:R-:W-:Y:S05]  /*0300*/  BRA.U !UP0, `(.L_x_1) ;  /* 0x0000000908a87547 */ /* 0x000fea000b800000 */
[----:B------:R-:W0:Y:S01]  /*0310*/  LDC.64 R10, c[0x0][0x398] ;  /* 0x0000e600ff0a7b82 */ /* 0x000e220000000a00 */
[----:B------:R-:W-:Y:S01]  /*0320*/  ULOP3.LUT UR4, UR4, 0x7ffffffe, URZ, 0xc0, !UPT ;  /* 0x7ffffffe04047892 */ /* 0x000fe2000f8ec0ff */
[----:B------:R-:W-:Y:S01]  /*0330*/  HFMA2 R43, -RZ, RZ, 0, 0 ;  /* 0x00000000ff2b7431 */ /* 0x000fe200000001ff */
[----:B------:R-:W-:Y:S01]  /*0340*/  BSSY B0, `(.L_x_1) ;  /* 0x00000a6000007945 */ /* 0x000fe20003800000 */
[----:B------:R-:W-:-:S03]  /*0350*/  IMAD.MOV.U32 R7, RZ, RZ, 0x7f7fffff ;  /* 0x7f7fffffff077424 */ /* 0x000fc600078e00ff */
[----:B------:R-:W-:Y:S01]  /*0360*/  IMAD.U32 R41, RZ, RZ, UR4 ;  /* 0x00000004ff297e24 */ /* 0x000fe2000f8e00ff */
[----:B------:R-:W1:Y:S06]  /*0370*/  LDC.64 R12, c[0x0][0x3a0] ;  /* 0x0000e800ff0c7b82 */ /* 0x000e6c0000000a00 */
.L_x_22:
[----:B0-----:R-:W-:Y:S01]  /*0380*/  IMAD.WIDE.U32 R14, R43, 0x4, R10 ;  /* 0x000000042b0e7825 */ /* 0x001fe200078e000a */
[----:B------:R-:W0:Y:S04]  /*0390*/  LDS R40, [R4] ;  /* 0x0000000004287984 */ /* 0x000e280000000800 */
[----:B------:R-:W0:Y:S01]  /*03a0*/  LDG.E R17, desc[UR10][R14.64] ;  /* 0x0000000a0e117981 */ /* 0x000e22000c1e1900 */
[----:B------:R-:W-:Y:S01]  /*03b0*/  BSSY.RECONVERGENT B1, `(.L_x_2) ;  /* 0x0000007000017945 */ /* 0x000fe20003800200 */
[----:B------:R-:W-:Y:S01]  /*03c0*/  MOV R0, 0x420 ;  /* 0x0000042000007802 */ /* 0x000fe20000000f00 */
[----:B0-----:R-:W-:-:S04]  /*03d0*/  FADD R42, R17, -R40 ;  /* 0x80000028112a7221 */ /* 0x001fc80000000000 */
[----:B------:R-:W0:Y:S02]  /*03e0*/  F2F.F64.F32 R16, R42 ;  /* 0x0000002a00107310 */ /* 0x000e240000201800 */
[----:B0-----:R-:W-:-:S10]  /*03f0*/  DADD R24, -RZ, |R16| ;  /* 0x00000000ff187229 */ /* 0x001fd40000000510 */
[----:B------:R-:W-:-:S07]  /*0400*/  IMAD.MOV.U32 R45, RZ, RZ, R25 ;  /* 0x000000ffff2d7224 */ /* 0x000fce00078e0019 */
[----:B-1---5:R-:W-:Y:S05]  /*0410*/  CALL.REL.NOINC `($_Z6kmeansiiPfS_S_S_PiS0_S_S_S0_$__internal_accurate_pow) ;  /* 0x0000002400547944 */ /* 0x022fea0003c00000 */
[----:B------:R-:W-:Y:S05]  /*0420*/  BSYNC.RECONVERGENT B1 ;  /* 0x0000000000017941 */ /* 0x000fea0003800200 */
.L_x_2:
[----:B------:R-:W-:Y:S01]  /*0430*/  IMAD.WIDE.U32 R18, R43, 0x4, R12 ;  /* 0x000000042b127825 */ /* 0x000fe200078e000c */
[----:B------:R-:W0:Y:S04]  /*0440*/  LDS R23, [R5] ;  /* 0x0000000005177984 */ /* 0x000e280000000800 */
[----:B------:R-:W0:Y:S01]  /*0450*/  LDG.E R44, desc[UR10][R18.64] ;  /* 0x0000000a122c7981 */ /* 0x000e22000c1e1900 */
[----:B------:R-:W-:Y:S01]  /*0460*/  DADD R20, R16, 2 ;  /* 0x4000000010147429 */ /* 0x000fe20000000000 */
[----:B------:R-:W-:Y:S01]  /*0470*/  FSETP.NEU.AND P0, PT, R42, RZ, PT ;  /* 0x000000ff2a00720b */ /* 0x000fe20003f0d000 */
[----:B------:R-:W-:Y:S03]  /*0480*/  BSSY.RECONVERGENT B1, `(.L_x_3) ;  /* 0x000000e000017945 */ /* 0x000fe60003800200 */
[----:B------:R-:W-:-:S05]  /*0490*/  FSEL R22, R22, RZ, P0 ;  /* 0x000000ff16167208 */ /* 0x000fca0000000000 */
[----:B------:R-:W-:-:S04]  /*04a0*/  LOP3.LUT R0, R21, 0x7ff00000, RZ, 0xc0, !PT ;  /* 0x7ff0000015007812 */ /* 0x000fc800078ec0ff */
[----:B------:R-:W-:Y:S01]  /*04b0*/  ISETP.NE.AND P1, PT, R0, 0x7ff00000, PT ;  /* 0x7ff000000000780c */ /* 0x000fe20003f25270 */
[----:B0-----:R-:W-:Y:S01]  /*04c0*/  FADD R44, R44, -R23 ;  /* 0x800000172c2c7221 */ /* 0x001fe20000000000 */
[----:B------:R-:W-:-:S03]  /*04d0*/  FSEL R23, R26, RZ, P0 ;  /* 0x000000ff1a177208 */ /* 0x000fc60000000000 */
[----:B------:R0:W1:Y:S08]  /*04e0*/  F2F.F64.F32 R20, R44 ;  /* 0x0000002c00147310 */ /* 0x0000700000201800 */
[----:B------:R-:W-:Y:S05]  /*04f0*/  @P1 BRA `(.L_x_4) ;  /* 0x0000000000181947 */ /* 0x000fea0003800000 */
[----:B------:R-:W-:-:S13]  /*0500*/  FSETP.NAN.AND P0, PT, R42, R42, PT ;  /* 0x0000002a2a00720b */ /* 0x000fda0003f08000 */
[----:B------:R-:W-:Y:S01]  /*0510*/  @P0 DADD R22, R16, 2 ;  /* 0x4000000010160429 */ /* 0x000fe20000000000 */
[----:B------:R-:W-:Y:S10]  /*0520*/  @P0 BRA `(.L_x_4) ;  /* 0x00000000000c0947 */ /* 0x000ff40003800000 */
[----:B------:R-:W-:-:S14]  /*0530*/  DSETP.NEU.AND P0, PT, |R16|, +INF , PT ;  /* 0x7ff000001000742a */ /* 0x000fdc0003f0d200 */
[----:B------:R-:W-:Y:S01]  /*0540*/  @!P0 IMAD.MOV.U32 R22, RZ, RZ, 0x0 ;  /* 0x00000000ff168424 */ /* 0x000fe200078e00ff */
[----:B------:R-:W-:-:S07]  /*0550*/  @!P0 MOV R23, 0x7ff00000 ;  /* 0x7ff0000000178802 */ /* 0x000fce0000000f00 */
.L_x_4:
[----:B------:R-:W-:Y:S05]  /*0560*/  BSYNC.RECONVERGENT B1 ;  /* 0x0000000000017941 */ /* 0x000fea0003800200 */
.L_x_3:
[----:B------:R-:W2:Y:S01]  /*0570*/  F2F.F32.F64 R16, R22 ;  /* 0x0000001600107310 */ /* 0x000ea20000301000 */
[----:B-1----:R-:W-:Y:S01]  /*0580*/  DADD R24, -RZ, |R20| ;  /* 0x00000000ff187229 */ /* 0x002fe20000000514 */
[----:B------:R-:W-:Y:S01]  /*0590*/  FSETP.NEU.AND P0, PT, R42, 1, PT ;  /* 0x3f8000002a00780b */ /* 0x000fe20003f0d000 */
[----:B------:R-:W-:Y:S01]  /*05a0*/  BSSY.RECONVERGENT B1, `(.L_x_5) ;  /* 0x0000005000017945 */ /* 0x000fe20003800200 */
[----:B------:R-:W-:-:S07]  /*05b0*/  MOV R0, 0x5f0 ;  /* 0x000005f000007802 */ /* 0x000fce0000000f00 */
[----:B------:R-:W-:Y:S01]  /*05c0*/  IMAD.MOV.U32 R45, RZ, RZ, R25 ;  /* 0x000000ffff2d7224 */ /* 0x000fe200078e0019 */
[----:B--2---:R-:W-:-:S07]  /*05d0*/  FSEL R16, R16, 1, P0 ;  /* 0x3f80000010107808 */ /* 0x004fce0000000000 */
[----:B0-----:R-:W-:Y:S05]  /*05e0*/  CALL.REL.NOINC `($_Z6kmeansiiPfS_S_S_PiS0_S_S_S0_$__internal_accurate_pow) ;  /* 0x0000002000e07944 */ /* 0x001fea0003c00000 */
[----:B------:R-:W-:Y:S05]  /*05f0*/  BSYNC.RECONVERGENT B1 ;  /* 0x0000000000017941 */ /* 0x000fea0003800200 */
.L_x_5:
[----:B------:R-:W-:Y:S01]  /*0600*/  DADD R24, R20, 2 ;  /* 0x4000000014187429 */ /* 0x000fe20000000000 */
[----:B------:R-:W-:Y:S01]  /*0610*/  FSETP.NEU.AND P0, PT, R44, RZ, PT ;  /* 0x000000ff2c00720b */ /* 0x000fe20003f0d000 */
[----:B------:R-:W-:Y:S03]  /*0620*/  BSSY.RECONVERGENT B1, `(.L_x_6) ;  /* 0x000000c000017945 */ /* 0x000fe60003800200 */
[----:B------:R-:W-:Y:S02]  /*0630*/  FSEL R22, R22, RZ, P0 ;  /* 0x000000ff16167208 */ /* 0x000fe40000000000 */
[----:B------:R-:W-:-:S03]  /*0640*/  FSEL R23, R26, RZ, P0 ;  /* 0x000000ff1a177208 */ /* 0x000fc60000000000 */
[----:B------:R-:W-:-:S04]  /*0650*/  LOP3.LUT R24, R25, 0x7ff00000, RZ, 0xc0, !PT ;  /* 0x7ff0000019187812 */ /* 0x000fc800078ec0ff */
[----:B------:R-:W-:-:S13]  /*0660*/  ISETP.NE.AND P1, PT, R24, 0x7ff00000, PT ;  /* 0x7ff000001800780c */ /* 0x000fda0003f25270 */
[----:B------:R-:W-:Y:S05]  /*0670*/  @P1 BRA `(.L_x_7) ;  /* 0x0000000000181947 */ /* 0x000fea0003800000 */
[----:B------:R-:W-:-:S13]  /*0680*/  FSETP.NAN.AND P0, PT, R44, R44, PT ;  /* 0x0000002c2c00720b */ /* 0x000fda0003f08000 */
[----:B------:R-:W-:Y:S01]  /*0690*/  @P0 DADD R22, R20, 2 ;  /* 0x4000000014160429 */ /* 0x000fe20000000000 */
[----:B------:R-:W-:Y:S10]  /*06a0*/  @P0 BRA `(.L_x_7) ;  /* 0x00000000000c0947 */ /* 0x000ff40003800000 */
[----:B------:R-:W-:-:S14]  /*06b0*/  DSETP.NEU.AND P0, PT, |R20|, +INF , PT ;  /* 0x7ff000001400742a */ /* 0x000fdc0003f0d200 */
[----:B------:R-:W-:Y:S02]  /*06c0*/  @!P0 IMAD.MOV.U32 R22, RZ, RZ, 0x0 ;  /* 0x00000000ff168424 */ /* 0x000fe400078e00ff */
[----:B------:R-:W-:-:S07]  /*06d0*/  @!P0 IMAD.MOV.U32 R23, RZ, RZ, 0x7ff00000 ;  /* 0x7ff00000ff178424 */ /* 0x000fce00078e00ff */
.L_x_7:
[----:B------:R-:W-:Y:S05]  /*06e0*/  BSYNC.RECONVERGENT B1 ;  /* 0x0000000000017941 */ /* 0x000fea0003800200 */
.L_x_6:
[----:B------:R-:W0:Y:S01]  /*06f0*/  F2F.F32.F64 R22, R22 ;  /* 0x0000001600167310 */ /* 0x000e220000301000 */
[----:B------:R-:W-:Y:S01]  /*0700*/  FSETP.NEU.AND P0, PT, R44, 1, PT ;  /* 0x3f8000002c00780b */ /* 0x000fe20003f0d000 */
[----:B------:R-:W-:Y:S03]  /*0710*/  BSSY.RECONVERGENT B1, `(.L_x_8) ;  /* 0x000000f000017945 */ /* 0x000fe60003800200 */
[----:B0-----:R-:W-:-:S05]  /*0720*/  FSEL R17, R22, 1, P0 ;  /* 0x3f80000016117808 */ /* 0x001fca0000000000 */
[----:B------:R-:W-:-:S04]  /*0730*/  FADD R17, R16, R17 ;  /* 0x0000001110117221 */ /* 0x000fc80000000000 */
[----:B------:R0:W1:Y:S01]  /*0740*/  MUFU.RSQ R16, R17 ;  /* 0x0000001100107308 */ /* 0x0000620000001400 */
[----:B------:R-:W-:-:S04]  /*0750*/  IADD3 R0, PT, PT, R17, -0xd000000, RZ ;  /* 0xf300000011007810 */ /* 0x000fc80007ffe0ff */
[----:B------:R-:W-:-:S13]  /*0760*/  ISETP.GT.U32.AND P0, PT, R0, 0x727fffff, PT ;  /* 0x727fffff0000780c */ /* 0x000fda0003f04070 */
[----:B01----:R-:W-:Y:S05]  /*0770*/  @!P0 BRA `(.L_x_9) ;  /* 0x0000000000108947 */ /* 0x003fea0003800000 */
[----:B------:R-:W-:Y:S01]  /*0780*/  IMAD.MOV.U32 R0, RZ, RZ, R17 ;  /* 0x000000ffff007224 */ /* 0x000fe200078e0011 */
[----:B------:R-:W-:-:S07]  /*0790*/  MOV R23, 0x7b0 ;  /* 0x000007b000177802 */ /* 0x000fce0000000f00 */
[----:B------:R-:W-:Y:S05]  /*07a0*/  CALL.REL.NOINC `($__internal_0_$__cuda_sm20_sqrt_rn_f32_slowpath) ;  /* 0x00000018008c7944 */ /* 0x000fea0003c00000 */
[----:B------:R-:W-:Y:S05]  /*07b0*/  BRA `(.L_x_10) ;  /* 0x0000000000107947 */ /* 0x000fea0003800000 */
.L_x_9:
[----:B------:R-:W-:Y:S01]  /*07c0*/  FMUL.FTZ R0, R17, R16 ;  /* 0x0000001011007220 */ /* 0x000fe20000410000 */
[----:B------:R-:W-:-:S03]  /*07d0*/  FMUL.FTZ R16, R16, 0.5 ;  /* 0x3f00000010107820 */ /* 0x000fc60000410000 */
[----:B------:R-:W-:-:S04]  /*07e0*/  FFMA R17, -R0, R0, R17 ;  /* 0x0000000000117223 */ /* 0x000fc80000000111 */
[----:B------:R-:W-:-:S07]  /*07f0*/  FFMA R0, R17, R16, R0 ;  /* 0x0000001011007223 */ /* 0x000fce0000000000 */
.L_x_10:
[----:B------:R-:W-:Y:S05]  /*0800*/  BSYNC.RECONVERGENT B1 ;  /* 0x0000000000017941 */ /* 0x000fea0003800200 */
.L_x_8:
[----:B------:R-:W-:-:S13]  /*0810*/  FSETP.GT.AND P0, PT, R7, R0, PT ;  /* 0x000000000700720b */ /* 0x000fda0003f04000 */
[----:B------:R-:W-:Y:S01]  /*0820*/  @P0 STS [R6], R43 ;  /* 0x0000002b06000388 */ /* 0x000fe20000000800 */
[----:B------:R-:W-:Y:S05]  /*0830*/  @P0 WARPSYNC.ALL ;  /* 0x0000000000000948 */ /* 0x000fea0003800000 */
[----:B------:R-:W-:Y:S06]  /*0840*/  @P0 BAR.SYNC.DEFER_BLOCKING 0x0 ;  /* 0x0000000000000b1d */ /* 0x000fec0000010000 */
[----:B------:R-:W2:Y:S01]  /*0850*/  LDG.E R15, desc[UR10][R14.64+0x4] ;  /* 0x0000040a0e0f7981 */ /* 0x000ea2000c1e1900 */
[----:B------:R-:W-:Y:S01]  /*0860*/  BSSY.RECONVERGENT B1, `(.L_x_11) ;  /* 0x0000009000017945 */ /* 0x000fe20003800200 */
[----:B------:R-:W-:Y:S01]  /*0870*/  @P0 IMAD.MOV.U32 R7, RZ, RZ, R0 ;  /* 0x000000ffff070224 */ /* 0x000fe200078e0000 */
[----:B------:R-:W-:Y:S01]  /*0880*/  MOV R0, 0x8f0 ;  /* 0x000008f000007802 */ /* 0x000fe20000000f00 */
[----:B------:R-:W2:Y:S02]  /*0890*/  @P0 LDS R40, [R4] ;  /* 0x0000000004280984 */ /* 0x000ea40000000800 */
[----:B--2---:R-:W-:-:S04]  /*08a0*/  FADD R40, R15, -R40 ;  /* 0x800000280f287221 */ /* 0x004fc80000000000 */
[----:B------:R-:W0:Y:S02]  /*08b0*/  F2F.F64.F32 R16, R40 ;  /* 0x0000002800107310 */ /* 0x000e240000201800 */
[----:B0-----:R-:W-:-:S10]  /*08c0*/  DADD R24, -RZ, |R16| ;  /* 0x00000000ff187229 */ /* 0x001fd40000000510 */
[----:B------:R-:W-:-:S07]  /*08d0*/  IMAD.MOV.U32 R45, RZ, RZ, R25 ;  /* 0x000000ffff2d7224 */ /* 0x000fce00078e0019 */
[----:B------:R-:W-:Y:S05]  /*08e0*/  CALL.REL.NOINC `($_Z6kmeansiiPfS_S_S_PiS0_S_S_S0_$__internal_accurate_pow) ;  /* 0x0000002000207944 */ /* 0x000fea0003c00000 */
[----:B------:R-:W-:Y:S05]  /*08f0*/  BSYNC.RECONVERGENT B1 ;  /* 0x0000000000017941 */ /* 0x000fea0003800200 */
.L_x_11:
        /* <DEDUP_REMOVED lines=9> */
[----:B------:R-:W-:Y:S05]  /*0990*/  @P0 BRA `(.L_x_14) ;  /* 0x0000000000140947 */ /* 0x000fea0003800000 */
[----:B------:R-:W-:-:S14]  /*09a0*/  DSETP.NEU.AND P0, PT, |R16|, +INF , PT ;  /* 0x7ff000001000742a */ /* 0x000fdc0003f0d200 */
[----:B------:R-:W-:Y:S05]  /*09b0*/  @P0 BRA `(.L_x_13) ;  /* 0x0000000000100947 */ /* 0x000fea0003800000 */
[----:B------:R-:W-:Y:S01]  /*09c0*/  MOV R22, 0x0 ;  /* 0x0000000000167802 */ /* 0x000fe20000000f00 */
[----:B------:R-:W-:Y:S01]  /*09d0*/  IMAD.MOV.U32 R23, RZ, RZ, 0x7ff00000 ;  /* 0x7ff00000ff177424 */ /* 0x000fe200078e00ff */
[----:B------:R-:W-:Y:S06]  /*09e0*/  BRA `(.L_x_13) ;  /* 0x0000000000047947 */ /* 0x000fec0003800000 */
.L_x_14:
[----:B------:R-:W-:-:S11]  /*09f0*/  DADD R22, R16, 2 ;  /* 0x4000000010167429 */ /* 0x000fd60000000000 */
.L_x_13:
[----:B------:R-:W-:Y:S05]  /*0a00*/  BSYNC.RECONVERGENT B1 ;  /* 0x0000000000017941 */ /* 0x000fea0003800200 */
.L_x_12:
[----:B------:R-:W2:Y:S01]  /*0a10*/  LDG.E R14, desc[UR10][R18.64+0x4] ;  /* 0x0000040a120e7981 */ /* 0x000ea2000c1e1900 */
[----:B------:R-:W-:Y:S01]  /*0a20*/  FSETP.NEU.AND P0, PT, R40, 1, PT ;  /* 0x3f8000002800780b */ /* 0x000fe20003f0d000 */
[----:B------:R-:W-:Y:S01]  /*0a30*/  BSSY.RECONVERGENT B1, `(.L_x_15) ;  /* 0x000000a000017945 */ /* 0x000fe20003800200 */
[----:B------:R-:W-:Y:S01]  /*0a40*/  MOV R0, 0xad0 ;  /* 0x00000ad000007802 */ /* 0x000fe20000000f00 */
[----:B------:R-:W2:Y:S02]  /*0a50*/  LDS R15, [R5] ;  /* 0x00000000050f7984 */ /* 0x000ea40000000800 */
[----:B--2---:R-:W-:Y:S02]  /*0a60*/  FADD R14, R14, -R15 ;  /* 0x8000000f0e0e7221 */ /* 0x004fe40000000000 */
[----:B------:R-:W0:Y:S08]  /*0a70*/  F2F.F32.F64 R15, R22 ;  /* 0x00000016000f7310 */ /* 0x000e300000301000 */
[----:B------:R-:W1:Y:S01]  /*0a80*/  F2F.F64.F32 R16, R14 ;  /* 0x0000000e00107310 */ /* 0x000e620000201800 */
[----:B0-----:R-:W-:Y:S01]  /*0a90*/  FSEL R15, R15, 1, P0 ;  /* 0x3f8000000f0f7808 */ /* 0x001fe20000000000 */
[----:B-1----:R-:W-:-:S10]  /*0aa0*/  DADD R24, -RZ, |R16| ;  /* 0x00000000ff187229 */ /* 0x002fd40000000510 */
[----:B------:R-:W-:-:S07]  /*0ab0*/  IMAD.MOV.U32 R45, RZ, RZ, R25 ;  /* 0x000000ffff2d7224 */ /* 0x000fce00078e0019 */
[----:B------:R-:W-:Y:S05]  /*0ac0*/  CALL.REL.NOINC `($_Z6kmeansiiPfS_S_S_PiS0_S_S_S0_$__internal_accurate_pow) ;  /* 0x0000001c00a87944 */ /* 0x000fea0003c00000 */
[----:B------:R-:W-:Y:S05]  /*0ad0*/  BSYNC.RECONVERGENT B1 ;  /* 0x0000000000017941 */ /* 0x000fea0003800200 */
.L_x_15:
        /* <DEDUP_REMOVED lines=12> */
[----:B------:R-:W-:Y:S01]  /*0ba0*/  IMAD.MOV.U32 R22, RZ, RZ, 0x0 ;  /* 0x00000000ff167424 */ /* 0x000fe200078e00ff */
[----:B------:R-:W-:Y:S01]  /*0bb0*/  MOV R23, 0x7ff00000 ;  /* 0x7ff0000000177802 */ /* 0x000fe20000000f00 */
[----:B------:R-:W-:Y:S06]  /*0bc0*/  BRA `(.L_x_17) ;  /* 0x0000000000047947 */ /* 0x000fec0003800000 */
.L_x_18:
[----:B------:R-:W-:-:S11]  /*0bd0*/  DADD R22, R16, 2 ;  /* 0x4000000010167429 */ /* 0x000fd60000000000 */
.L_x_17:
[----:B------:R-:W-:Y:S05]  /*0be0*/  BSYNC.RECONVERGENT B1 ;  /* 0x0000000000017941 */ /* 0x000fea0003800200 */
.L_x_16:
[----:B------:R-:W0:Y:S01]  /*0bf0*/  F2F.F32.F64 R22, R22 ;  /* 0x0000001600167310 */ /* 0x000e220000301000 */
[----:B------:R-:W-:Y:S01]  /*0c00*/  FSETP.NEU.AND P0, PT, R14, 1, PT ;  /* 0x3f8000000e00780b */ /* 0x000fe20003f0d000 */
[----:B------:R-:W-:Y:S03]  /*0c10*/  BSSY.RECONVERGENT B1, `(.L_x_19) ;  /* 0x000000f000017945 */ /* 0x000fe60003800200 */
[----:B0-----:R-:W-:-:S05]  /*0c20*/  FSEL R0, R22, 1, P0 ;  /* 0x3f80000016007808 */ /* 0x001fca0000000000 */
[----:B------:R-:W-:-:S04]  /*0c30*/  FADD R15, R15, R0 ;  /* 0x000000000f0f7221 */ /* 0x000fc80000000000 */
[----:B------:R-:W-:Y:S01]  /*0c40*/  VIADD R0, R15, 0xf3000000 ;  /* 0xf30000000f007836 */ /* 0x000fe20000000000 */
[----:B------:R0:W1:Y:S04]  /*0c50*/  MUFU.RSQ R14, R15 ;  /* 0x0000000f000e7308 */ /* 0x0000680000001400 */
[----:B------:R-:W-:-:S13]  /*0c60*/  ISETP.GT.U32.AND P0, PT, R0, 0x727fffff, PT ;  /* 0x727fffff0000780c */ /* 0x000fda0003f04070 */
[----:B01----:R-:W-:Y:S05]  /*0c70*/  @!P0 BRA `(.L_x_20) ;  /* 0x0000000000108947 */ /* 0x003fea0003800000 */
[----:B------:R-:W-:Y:S01]  /*0c80*/  IMAD.MOV.U32 R0, RZ, RZ, R15 ;  /* 0x000000ffff007224 */ /* 0x000fe200078e000f */
[----:B------:R-:W-:-:S07]  /*0c90*/  MOV R23, 0xcb0 ;  /* 0x00000cb000177802 */ /* 0x000fce0000000f00 */
[----:B------:R-:W-:Y:S05]  /*0ca0*/  CALL.REL.NOINC `($__internal_0_$__cuda_sm20_sqrt_rn_f32_slowpath) ;  /* 0x00000014004c7944 */ /* 0x000fea0003c00000 */
[----:B------:R-:W-:Y:S05]  /*0cb0*/  BRA `(.L_x_21) ;  /* 0x0000000000107947 */ /* 0x000fea0003800000 */
.L_x_20:
[----:B------:R-:W-:Y:S01]  /*0cc0*/  FMUL.FTZ R0, R15, R14 ;  /* 0x0000000e0f007220 */ /* 0x000fe20000410000 */
[----:B------:R-:W-:-:S03]  /*0cd0*/  FMUL.FTZ R14, R14, 0.5 ;  /* 0x3f0000000e0e7820 */ /* 0x000fc60000410000 */
[----:B------:R-:W-:-:S04]  /*0ce0*/  FFMA R15, -R0, R0, R15 ;  /* 0x00000000000f7223 */ /* 0x000fc8000000010f */
[----:B------:R-:W-:-:S07]  /*0cf0*/  FFMA R0, R15, R14, R0 ;  /* 0x0000000e0f007223 */ /* 0x000fce0000000000 */
.L_x_21:
[----:B------:R-:W-:Y:S05]  /*0d00*/  BSYNC.RECONVERGENT B1 ;  /* 0x0000000000017941 */ /* 0x000fea0003800200 */
.L_x_19:
[----:B------:R-:W-:-:S13]  /*0d10*/  FSETP.GT.AND P0, PT, R7, R0, PT ;  /* 0x000000000700720b */ /* 0x000fda0003f04000 */
[C---:B------:R-:W-:Y:S01]  /*0d20*/  @P0 VIADD R15, R43.reuse, 0x1 ;  /* 0x000000012b0f0836 */ /* 0x040fe20000000000 */
[----:B------:R-:W-:Y:S01]  /*0d30*/  IADD3 R43, PT, PT, R43, 0x2, RZ ;  /* 0x000000022b2b7810 */ /* 0x000fe20007ffe0ff */
[----:B------:R-:W-:Y:S05]  /*0d40*/  @P0 WARPSYNC.ALL ;  /* 0x0000000000000948 */ /* 0x000fea0003800000 */
[----:B------:R-:W-:Y:S01]  /*0d50*/  ISETP.NE.AND P1, PT, R43, R41, PT ;  /* 0x000000292b00720c */ /* 0x000fe20003f25270 */
[----:B------:R2:W-:Y:S01]  /*0d60*/  @P0 STS [R6], R15 ;  /* 0x0000000f06000388 */ /* 0x0005e20000000800 */
[----:B------:R-:W-:Y:S01]  /*0d70*/  @P0 IMAD.MOV.U32 R7, RZ, RZ, R0 ;  /* 0x000000ffff070224 */ /* 0x000fe200078e0000 */
[----:B------:R-:W-:Y:S10]  /*0d80*/  @P0 BAR.SYNC.DEFER_BLOCKING 0x0 ;  /* 0x0000000000000b1d */ /* 0x000ff40000010000 */
[----:B--2---:R-:W-:Y:S05]  /*0d90*/  @P1 BRA `(.L_x_22) ;  /* 0xfffffff400781947 */ /* 0x004fea000383ffff */
[----:B------:R-:W-:Y:S05]  /*0da0*/  BSYNC B0 ;  /* 0x0000000000007941 */ /* 0x000fea0003800000 */
.L_x_1:
[----:B------:R-:W0:Y:S02]  /*0db0*/  LDCU UR4, c[0x0][0x380] ;  /* 0x00007000ff0477ac */ /* 0x000e240008000800 */
[----:B0-----:R-:W-:-:S04]  /*0dc0*/  ULOP3.LUT UR4, UR4, 0x1, URZ, 0xc0, !UPT ;  /* 0x0000000104047892 */ /* 0x001fc8000f8ec0ff */
[----:B------:R-:W-:-:S09]  /*0dd0*/  UISETP.NE.U32.AND UP0, UPT, UR4, 0x1, UPT ;  /* 0x000000010400788c */ /* 0x000fd2000bf05070 */
[----:B------:R-:W-:Y:S05]  /*0de0*/  BRA.U UP0, `(.L_x_0) ;  /* 0x00000005004c7547 */ /* 0x000fea000b800000 */
[----:B------:R-:W0:Y:S01]  /*0df0*/  LDC.64 R14, c[0x0][0x398] ;  /* 0x0000e600ff0e7b82 */ /* 0x000e220000000a00 */
[----:B------:R-:W1:Y:S01]  /*0e00*/  LDS R11, [R4] ;  /* 0x00000000040b7984 */ /* 0x000e620000000800 */
[----:B0-----:R-:W-:-:S05]  /*0e10*/  IMAD.WIDE.U32 R14, R41, 0x4, R14 ;  /* 0x00000004290e7825 */ /* 0x001fca00078e000e */
[----:B------:R-:W1:Y:S01]  /*0e20*/  LDG.E R10, desc[UR10][R14.64] ;  /* 0x0000000a0e0a7981 */ /* 0x000e62000c1e1900 */
[----:B------:R-:W-:Y:S01]  /*0e30*/  BSSY.RECONVERGENT B0, `(.L_x_23) ;  /* 0x0000007000007945 */ /* 0x000fe20003800200 */
[----:B------:R-:W-:Y:S01]  /*0e40*/  MOV R0, 0xea0 ;  /* 0x00000ea000007802 */ /* 0x000fe20000000f00 */
[----:B-1----:R-:W-:-:S04]  /*0e50*/  FADD R10, R10, -R11 ;  /* 0x8000000b0a0a7221 */ /* 0x002fc80000000000 */
[----:B------:R-:W0:Y:S02]  /*0e60*/  F2F.F64.F32 R12, R10 ;  /* 0x0000000a000c7310 */ /* 0x000e240000201800 */
[----:B0-----:R-:W-:-:S10]  /*0e70*/  DADD R24, -RZ, |R12| ;  /* 0x00000000ff187229 */ /* 0x001fd4000000050c */
[----:B------:R-:W-:-:S07]  /*0e80*/  IMAD.MOV.U32 R45, RZ, RZ, R25 ;  /* 0x000000ffff2d7224 */ /* 0x000fce00078e0019 */
[----:B-----5:R-:W-:Y:S05]  /*0e90*/  CALL.REL.NOINC `($_Z6kmeansiiPfS_S_S_PiS0_S_S_S0_$__internal_accurate_pow) ;  /* 0x0000001800b47944 */ /* 0x020fea0003c00000 */
[----:B------:R-:W-:Y:S05]  /*0ea0*/  BSYNC.RECONVERGENT B0 ;  /* 0x0000000000007941 */ /* 0x000fea0003800200 */
.L_x_23:
        /* <DEDUP_REMOVED lines=15> */
.L_x_26:
[----:B------:R-:W-:-:S11]  /*0fa0*/  DADD R22, R12, 2 ;  /* 0x400000000c167429 */ /* 0x000fd60000000000 */
.L_x_25:
[----:B------:R-:W-:Y:S05]  /*0fb0*/  BSYNC.RECONVERGENT B0 ;  /* 0x0000000000007941 */ /* 0x000fea0003800200 */
.L_x_24:
[----:B------:R-:W0:Y:S01]  /*0fc0*/  LDC.64 R14, c[0x0][0x3a0] ;  /* 0x0000e800ff0e7b82 */ /* 0x000e220000000a00 */
[----:B------:R-:W1:Y:S01]  /*0fd0*/  LDS R5, [R5] ;  /* 0x0000000005057984 */ /* 0x000e620000000800 */
[----:B0-----:R-:W-:-:S05]  /*0fe0*/  IMAD.WIDE.U32 R14, R41, 0x4, R14 ;  /* 0x00000004290e7825 */ /* 0x001fca00078e000e */
[----:B------:R-:W1:Y:S01]  /*0ff0*/  LDG.E R4, desc[UR10][R14.64] ;  /* 0x0000000a0e047981 */ /* 0x000e62000c1e1900 */
[----:B------:R-:W0:Y:S01]  /*1000*/  F2F.F32.F64 R22, R22 ;  /* 0x0000001600167310 */ /* 0x000e220000301000 */
[----:B------:R-:W-:Y:S01]  /*1010*/  FSETP.NEU.AND P0, PT, R10, 1, PT ;  /* 0x3f8000000a00780b */ /* 0x000fe20003f0d000 */
[----:B------:R-:W-:Y:S01]  /*1020*/  BSSY.RECONVERGENT B0, `(.L_x_27) ;  /* 0x0000008000007945 */ /* 0x000fe20003800200 */
[----:B------:R-:W-:Y:S02]  /*1030*/  MOV R0, 0x10a0 ;  /* 0x000010a000007802 */ /* 0x000fe40000000f00 */
[----:B0-----:R-:W-:Y:S01]  /*1040*/  FSEL R10, R22, 1, P0 ;  /* 0x3f800000160a7808 */ /* 0x001fe20000000000 */
[----:B-1----:R-:W-:-:S04]  /*1050*/  FADD R4, R4, -R5 ;  /* 0x8000000504047221 */ /* 0x002fc80000000000 */
[----:B------:R-:W0:Y:S02]  /*1060*/  F2F.F64.F32 R12, R4 ;  /* 0x00000004000c7310 */ /* 0x000e240000201800 */
[----:B0-----:R-:W-:-:S10]  /*1070*/  DADD R24, -RZ, |R12| ;  /* 0x00000000ff187229 */ /* 0x001fd4000000050c */
[----:B------:R-:W-:-:S07]  /*1080*/  IMAD.MOV.U32 R45, RZ, RZ, R25 ;  /* 0x000000ffff2d7224 */ /* 0x000fce00078e0019 */
[----:B------:R-:W-:Y:S05]  /*1090*/  CALL.REL.NOINC `($_Z6kmeansiiPfS_S_S_PiS0_S_S_S0_$__internal_accurate_pow) ;  /* 0x0000001800347944 */ /* 0x000fea0003c00000 */
[----:B------:R-:W-:Y:S05]  /*10a0*/  BSYNC.RECONVERGENT B0 ;  /* 0x0000000000007941 */ /* 0x000fea0003800200 */
.L_x_27:
        /* <DEDUP_REMOVED lines=12> */
[----:B------:R-:W-:Y:S02]  /*1170*/  IMAD.MOV.U32 R22, RZ, RZ, 0x0 ;  /* 0x00000000ff167424 */ /* 0x000fe400078e00ff */
[----:B------:R-:W-:Y:S01]  /*1180*/  IMAD.MOV.U32 R23, RZ, RZ, 0x7ff00000 ;  /* 0x7ff00000ff177424 */ /* 0x000fe200078e00ff */
[----:B------:R-:W-:Y:S06]  /*1190*/  BRA `(.L_x_29) ;  /* 0x0000000000047947 */ /* 0x000fec0003800000 */
.L_x_30:
[----:B------:R-:W-:-:S11]  /*11a0*/  DADD R22, R12, 2 ;  /* 0x400000000c167429 */ /* 0x000fd60000000000 */
.L_x_29:
[----:B------:R-:W-:Y:S05]  /*11b0*/  BSYNC.RECONVERGENT B0 ;  /* 0x0000000000007941 */ /* 0x000fea0003800200 */
.L_x_28:
        /* <DEDUP_REMOVED lines=13> */
.L_x_32:
[----:B------:R-:W-:Y:S01]  /*1290*/  FMUL.FTZ R0, R5, R4 ;  /* 0x0000000405007220 */ /* 0x000fe20000410000 */
[----:B------:R-:W-:-:S03]  /*12a0*/  FMUL.FTZ R4, R4, 0.5 ;  /* 0x3f00000004047820 */ /* 0x000fc60000410000 */
[----:B------:R-:W-:-:S04]  /*12b0*/  FFMA R5, -R0, R0, R5 ;  /* 0x0000000000057223 */ /* 0x000fc80000000105 */
[----:B------:R-:W-:-:S07]  /*12c0*/  FFMA R0, R5, R4, R0 ;  /* 0x0000000405007223 */ /* 0x000fce0000000000 */
.L_x_33:
[----:B------:R-:W-:Y:S05]  /*12d0*/  BSYNC.RECONVERGENT B0 ;  /* 0x0000000000007941 */ /* 0x000fea0003800200 */
.L_x_31:
[----:B------:R-:W-:-:S13]  /*12e0*/  FSETP.GT.AND P0, PT, R7, R0, PT ;  /* 0x000000000700720b */ /* 0x000fda0003f04000 */
[----:B------:R1:W-:Y:S01]  /*12f0*/  @P0 STS [R6], R41 ;  /* 0x0000002906000388 */ /* 0x0003e20000000800 */
[----:B------:R-:W-:Y:S05]  /*1300*/  @P0 WARPSYNC.ALL ;  /* 0x0000000000000948 */ /* 0x000fea0003800000 */
[----:B------:R-:W-:Y:S06]  /*1310*/  @P0 BAR.SYNC.DEFER_BLOCKING 0x0 ;  /* 0x0000000000000b1d */ /* 0x000fec0000010000 */
.L_x_0:
[----:B0-----:R-:W0:Y:S01]  /*1320*/  LDS R5, [R6] ;  /* 0x0000000006057984 */ /* 0x001e220000000800 */
[----:B------:R-:W-:-:S03]  /*1330*/  ISETP.NE.AND P1, PT, R3, RZ, PT ;  /* 0x000000ff0300720c */ /* 0x000fc60003f25270 */
[----:B0-----:R0:W-:Y:S01]  /*1340*/  STG.E desc[UR10][R8.64], R5 ;  /* 0x0000000508007986 */ /* 0x0011e2000c10190a */
[----:B-----5:R-:W-:-:S13]  /*1350*/  ISETP.NE.AND P0, PT, R5, R2, PT ;  /* 0x000000020500720c */ /* 0x020fda0003f05270 */
[----:B0-----:R-:W-:Y:S05]  /*1360*/  @P0 BRA `(.L_x_34) ;  /* 0x0000000000100947 */ /* 0x001fea0003800000 */
[----:B------:R-:W0:Y:S01]  /*1370*/  S2UR UR5, SR_CgaCtaId ;  /* 0x00000000000579c3 */ /* 0x000e220000008800 */
[----:B------:R-:W-:Y:S02]  /*1380*/  UMOV UR4, 0x400 ;  /* 0x0000040000047882 */ /* 0x000fe40000000000 */
[----:B0-----:R-:W-:-:S09]  /*1390*/  ULEA UR4, UR5, UR4, 0x18 ;  /* 0x0000000405047291 */ /* 0x001fd2000f8ec0ff */
[----:B------:R-:W-:Y:S03]  /*13a0*/  ATOMS.POPC.INC.32 RZ, [UR4] ;  /* 0x00000000ffff7f8c */ /* 0x000fe6000d800004 */
.L_x_34:
[----:B------:R-:W-:Y:S05]  /*13b0*/  WARPSYNC.ALL ;  /* 0x0000000000007948 */ /* 0x000fea0003800000 */
[----:B------:R-:W-:Y:S06]  /*13c0*/  BAR.SYNC.DEFER_BLOCKING 0x0 ;  /* 0x0000000000007b1d */ /* 0x000fec0000010000 */
[----:B------:R-:W-:Y:S05]  /*13d0*/  @P1 EXIT ;  /* 0x000000000000194d */ /* 0x000fea0003800000 */
[----:B------:R-:W0:Y:S01]  /*13e0*/  S2UR UR6, SR_CgaCtaId ;  /* 0x00000000000679c3 */ /* 0x000e220000008800 */
[----:B------:R-:W-:Y:S01]  /*13f0*/  UMOV UR5, 0x400 ;  /* 0x0000040000057882 */ /* 0x000fe20000000000 */
[----:B------:R-:W2:Y:S06]  /*1400*/  S2R R4, SR_LANEID ;  /* 0x0000000000047919 */ /* 0x000eac0000000000 */
[----:B------:R-:W3:Y:S01]  /*1410*/  LDC.64 R2, c[0x0][0x3b0] ;  /* 0x0000ec00ff027b82 */ /* 0x000ee20000000a00 */
[----:B0-----:R-:W-:-:S09]  /*1420*/  ULEA UR4, UR6, UR5, 0x18 ;  /* 0x0000000506047291 */ /* 0x001fd2000f8ec0ff */
[----:B------:R-:W0:Y:S01]  /*1430*/  LDS R0, [UR4] ;  /* 0x00000004ff007984 */ /* 0x000e220008000800 */
[----:B------:R-:W-:Y:S02]  /*1440*/  VOTEU.ANY UR4, UPT, PT ;  /* 0x0000000000047886 */ /* 0x000fe400038e0100 */
[----:B------:R-:W-:Y:S02]  /*1450*/  UFLO.U32 UR7, UR4 ;  /* 0x00000004000772bd */ /* 0x000fe400080e0000 */
[----:B------:R-:W-:-:S04]  /*1460*/  UPOPC UR4, UR4 ;  /* 0x00000004000472bf */ /* 0x000fc80008000000 */
[----:B--2---:R-:W-:Y:S02]  /*1470*/  ISETP.EQ.U32.AND P0, PT, R4, UR7, PT ;  /* 0x0000000704007c0c */ /* 0x004fe4000bf02070 */
[----:B0-----:R-:W-:Y:S02]  /*1480*/  IMAD R5, R0, UR4, RZ ;  /* 0x0000000400057c24 */ /* 0x001fe4000f8e02ff */
[----:B------:R-:W0:Y:S09]  /*1490*/  LDC R0, c[0x0][0x380] ;  /* 0x0000e000ff007b82 */ /* 0x000e320000000800 */
[----:B---3--:R2:W-:Y:S01]  /*14a0*/  @P0 REDG.E.ADD.STRONG.GPU desc[UR10][R2.64], R5 ;  /* 0x000000050200098e */ /* 0x0085e2000c12e10a */
[----:B------:R-:W-:Y:S01]  /*14b0*/  BAR.SYNC.DEFER_BLOCKING 0x0 ;  /* 0x0000000000007b1d */ /* 0x000fe20000010000 */
[----:B0-----:R-:W-:-:S13]  /*14c0*/  ISETP.GE.AND P0, PT, R0, 0x1, PT ;  /* 0x000000010000780c */ /* 0x001fda0003f06270 */
[----:B--2---:R-:W-:Y:S05]  /*14d0*/  @!P0 EXIT ;  /* 0x000000000000894d */ /* 0x004fea0003800000 */
[----:B------:R-:W-:Y:S01]  /*14e0*/  UIADD3 UR4, UPT, UPT, UR5, 0x104, URZ ;  /* 0x0000010405047890 */ /* 0x000fe2000fffe0ff */
[----:B------:R-:W-:Y:S01]  /*14f0*/  IMAD.MOV.U32 R2, RZ, RZ, RZ ;  /* 0x000000ffff027224 */ /* 0x000fe200078e00ff */
[----:B------:R-:W-:Y:S02]  /*1500*/  UIADD3 UR5, UPT, UPT, UR5, 0x4, URZ ;  /* 0x0000000405057890 */ /* 0x000fe4000fffe0ff */
[----:B------:R-:W-:Y:S02]  /*1510*/  ULEA UR4, UR6, UR4, 0x18 ;  /* 0x0000000406047291 */ /* 0x000fe4000f8ec0ff */
[----:B------:R-:W-:Y:S02]  /*1520*/  ULEA UR5, UR6, UR5, 0x18 ;  /* 0x0000000506057291 */ /* 0x000fe4000f8ec0ff */
[----:B------:R-:W-:Y:S02]  /*1530*/  UIADD3 UR4, UPT, UPT, UR4, 0x20, URZ ;  /* 0x0000002004047890 */ /* 0x000fe4000fffe0ff */
[----:B------:R-:W-:-:S12]  /*1540*/  UIADD3 UR5, UPT, UPT, UR5, 0x20, URZ ;  /* 0x0000002005057890 */ /* 0x000fd8000fffe0ff */
.L_x_38:
[----:B------:R-:W0:Y:S01]  /*1550*/  S2UR UR7, SR_CgaCtaId ;  /* 0x00000000000779c3 */ /* 0x000e220000008800 */
[----:B------:R-:W-:Y:S01]  /*1560*/  UMOV UR6, 0x400 ;  /* 0x0000040000067882 */ /* 0x000fe20000000000 */
[----:B------:R-:W-:Y:S01]  /*1570*/  HFMA2 R0, -RZ, RZ, 0, 0 ;  /* 0x00000000ff007431 */ /* 0x000fe200000001ff */
[----:B------:R-:W-:Y:S01]  /*1580*/  UIADD3 UR6, UPT, UPT, UR6, 0x204, URZ ;  /* 0x0000020406067890 */ /* 0x000fe2000fffe0ff */
[----:B------:R-:W-:Y:S02]  /*1590*/  IMAD.MOV.U32 R3, RZ, RZ, RZ ;  /* 0x000000ffff037224 */ /* 0x000fe400078e00ff */
[----:B------:R-:W-:Y:S02]  /*15a0*/  IMAD.MOV.U32 R5, RZ, RZ, 0x20 ;  /* 0x00000020ff057424 */ /* 0x000fe400078e00ff */
[----:B------:R-:W-:Y:S01]  /*15b0*/  IMAD.MOV.U32 R4, RZ, RZ, RZ ;  /* 0x000000ffff047224 */ /* 0x000fe200078e00ff */
[----:B0-----:R-:W-:-:S03]  /*15c0*/  ULEA UR8, UR7, UR6, 0x18 ;  /* 0x0000000607087291 */ /* 0x001fc6000f8ec0ff */
[----:B------:R-:W-:Y:S01]  /*15d0*/  UMOV UR6, UR5 ;  /* 0x0000000500067c82 */ /* 0x000fe20008000000 */
[----:B------:R-:W-:-:S08]  /*15e0*/  UMOV UR7, UR4 ;  /* 0x0000000400077c82 */ /* 0x000fd00008000000 */
.L_x_35:
[----:B------:R0:W2:Y:S01]  /*15f0*/  LDS R7, [R5+UR8+-0x20] ;  /* 0xffffe00805077984 */ /* 0x0000a20008000800 */
[C---:B-1----:R-:W-:Y:S02]  /*1600*/  VIADD R6, R5.reuse, UR8 ;  /* 0x0000000805067c36 */ /* 0x042fe40008000000 */
[----:B0-----:R-:W-:Y:S01]  /*1610*/  VIADD R5, R5, 0x40 ;  /* 0x0000004005057836 */ /* 0x001fe20000000000 */
[----:B--2---:R-:W-:-:S13]  /*1620*/  ISETP.NE.AND P2, PT, R7, R2, PT ;  /* 0x000000020700720c */ /* 0x004fda0003f45270 */
[----:B------:R-:W0:Y:S01]  /*1630*/  @!P2 LDS R7, [UR6+-0x20] ;  /* 0xffffe006ff07a984 */ /* 0x000e220008000800 */
[----:B------:R-:W-:-:S03]  /*1640*/  @!P2 IADD3 R0, PT, PT, R0, 0x1, RZ ;  /* 0x000000010000a810 */ /* 0x000fc60007ffe0ff */
[----:B------:R-:W1:Y:S01]  /*1650*/  @!P2 LDS R8, [UR7+-0x20] ;  /* 0xffffe007ff08a984 */ /* 0x000e620008000800 */
[----:B------:R-:W-:Y:S06]  /*1660*/  @!P2 BAR.SYNC.DEFER_BLOCKING 0x0 ;  /* 0x000000000000ab1d */ /* 0x000fec0000010000 */
[----:B------:R-:W2:Y:S01]  /*1670*/  LDS R9, [R6+-0x1c] ;  /* 0xffffe40006097984 */ /* 0x000ea20000000800 */
[----:B0-----:R-:W-:Y:S01]  /*1680*/  @!P2 FADD R4, R4, R7 ;  /* 0x000000070404a221 */ /* 0x001fe20000000000 */
[----:B-1----:R-:W-:Y:S01]  /*1690*/  @!P2 FADD R3, R3, R8 ;  /* 0x000000080303a221 */ /* 0x002fe20000000000 */
[----:B--2---:R-:W-:-:S13]  /*16a0*/  ISETP.NE.AND P3, PT, R9, R2, PT ;  /* 0x000000020900720c */ /* 0x004fda0003f65270 */
[----:B------:R-:W0:Y:S01]  /*16b0*/  @!P3 LDS R9, [UR6+-0x1c] ;  /* 0xffffe406ff09b984 */ /* 0x000e220008000800 */
[----:B------:R-:W-:-:S03]  /*16c0*/  @!P3 VIADD R0, R0, 0x1 ;  /* 0x000000010000b836 */ /* 0x000fc60000000000 */
        /* <DEDUP_REMOVED lines=50> */
[----:B------:R-:W2:Y:S01]  /*19f0*/  LDS R21, [R6] ;  /* 0x0000000006157984 */ /* 0x000ea20000000800 */
[----:B0-----:R-:W-:Y:S01]  /*1a00*/  @!P2 FADD R4, R4, R7 ;  /* 0x000000070404a221 */ /* 0x001fe20000000000 */
[----:B-1----:R-:W-:Y:S01]  /*1a10*/  @!P2 FADD R3, R3, R8 ;  /* 0x000000080303a221 */ /* 0x002fe20000000000 */
[----:B--2---:R-:W-:-:S13]  /*1a20*/  ISETP.NE.AND P3, PT, R21, R2, PT ;  /* 0x000000021500720c */ /* 0x004fda0003f65270 */
[----:B------:R-:W0:Y:S01]  /*1a30*/  @!P3 LDS R9, [UR6] ;  /* 0x00000006ff09b984 */ /* 0x000e220008000800 */
[----:B------:R-:W-:-:S03]  /*1a40*/  @!P3 IADD3 R0, PT, PT, R0, 0x1, RZ ;  /* 0x000000010000b810 */ /* 0x000fc60007ffe0ff */
[----:B------:R-:W1:Y:S01]  /*1a50*/  @!P3 LDS R10, [UR7] ;  /* 0x00000007ff0ab984 */ /* 0x000e620008000800 */
[----:B------:R-:W-:Y:S06]  /*1a60*/  @!P3 BAR.SYNC.DEFER_BLOCKING 0x0 ;  /* 0x000000000000bb1d */ /* 0x000fec0000010000 */
[----:B------:R-:W2:Y:S01]  /*1a70*/  LDS R21, [R6+0x4] ;  /* 0x0000040006157984 */ /* 0x000ea20000000800 */
[----:B0-----:R-:W-:Y:S01]  /*1a80*/  @!P3 FADD R4, R4, R9 ;  /* 0x000000090404b221 */ /* 0x001fe20000000000 */
[----:B-1----:R-:W-:Y:S01]  /*1a90*/  @!P3 FADD R3, R3, R10 ;  /* 0x0000000a0303b221 */ /* 0x002fe20000000000 */
[----:B--2---:R-:W-:-:S13]  /*1aa0*/  ISETP.NE.AND P4, PT, R21, R2, PT ;  /* 0x000000021500720c */ /* 0x004fda0003f85270 */
[----:B------:R-:W0:Y:S01]  /*1ab0*/  @!P4 LDS R11, [UR6+0x4] ;  /* 0x00000406ff0bc984 */ /* 0x000e220008000800 */
[----:B------:R-:W-:-:S03]  /*1ac0*/  @!P4 VIADD R0, R0, 0x1 ;  /* 0x000000010000c836 */ /* 0x000fc60000000000 */
[----:B------:R-:W1:Y:S01]  /*1ad0*/  @!P4 LDS R12, [UR7+0x4] ;  /* 0x00000407ff0cc984 */ /* 0x000e620008000800 */
        /* <DEDUP_REMOVED lines=22> */
[----:B------:R-:W-:-:S03]  /*1c40*/  @!P0 IADD3 R0, PT, PT, R0, 0x1, RZ ;  /* 0x0000000100008810 */ /* 0x000fc60007ffe0ff */
[----:B------:R-:W1:Y:S01]  /*1c50*/  @!P0 LDS R18, [UR7+0x10] ;  /* 0x00001007ff128984 */ /* 0x000e620008000800 */
[----:B------:R-:W-:Y:S06]  /*1c60*/  @!P0 BAR.SYNC.DEFER_BLOCKING 0x0 ;  /* 0x0000000000008b1d */ /* 0x000fec0000010000 */
[----:B------:R-:W2:Y:S01]  /*1c70*/  LDS R21, [R6+0x14] ;  /* 0x0000140006157984 */ /* 0x000ea20000000800 */
[----:B0-----:R-:W-:Y:S01]  /*1c80*/  @!P0 FADD R4, R4, R17 ;  /* 0x0000001104048221 */ /* 0x001fe20000000000 */
[----:B-1----:R-:W-:Y:S01]  /*1c90*/  @!P0 FADD R3, R3, R18 ;  /* 0x0000001203038221 */ /* 0x002fe20000000000 */
[----:B------:R-:W-:-:S02]  /*1ca0*/  ISETP.NE.AND P0, PT, R5, 0x120, PT ;  /* 0x000001200500780c */ /* 0x000fc40003f05270 */
        /* <DEDUP_REMOVED lines=18> */
[----:B------:R-:W-:Y:S01]  /*1dd0*/  UIADD3 UR6, UPT, UPT, UR6, 0x40, URZ ;  /* 0x0000004006067890 */ /* 0x000fe2000fffe0ff */
[----:B------:R-:W-:Y:S02]  /*1de0*/  @!P3 IADD3 R0, PT, PT, R0, 0x1, RZ ;  /* 0x000000010000b810 */ /* 0x000fe40007ffe0ff */
[----:B------:R-:W1:Y:S01]  /*1df0*/  @!P3 LDS R10, [UR7+0x1c] ;  /* 0x00001c07ff0ab984 */ /* 0x000e620008000800 */
[----:B------:R-:W-:Y:S01]  /*1e00*/  UIADD3 UR7, UPT, UPT, UR7, 0x40, URZ ;  /* 0x0000004007077890 */ /* 0x000fe2000fffe0ff */
[----:B0-----:R-:W-:Y:S01]  /*1e10*/  @!P3 FADD R4, R4, R9 ;  /* 0x000000090404b221 */ /* 0x001fe20000000000 */
[----:B-1----:R-:W-:Y:S01]  /*1e20*/  @!P3 FADD R3, R3, R10 ;  /* 0x0000000a0303b221 */ /* 0x002fe20000000000 */
[----:B------:R-:W-:Y:S06]  /*1e30*/  @!P3 BAR.SYNC.DEFER_BLOCKING 0x0 ;  /* 0x000000000000bb1d */ /* 0x000fec0000010000 */
[----:B------:R-:W-:Y:S05]  /*1e40*/  @P0 BRA `(.L_x_35) ;  /* 0xfffffff400e80947 */ /* 0x000fea000383ffff */
[----:B------:R-:W0:Y:S01]  /*1e50*/  S2R R5, SR_LANEID ;  /* 0x0000000000057919 */ /* 0x000e220000000000 */
[----:B------:R-:W1:Y:S01]  /*1e60*/  LDC.64 R10, c[0x0][0x3b8] ;  /* 0x0000ee00ff0a7b82 */ /* 0x000e620000000a00 */
[----:B------:R-:W-:Y:S02]  /*1e70*/  VOTEU.ANY UR6, UPT, PT ;  /* 0x0000000000067886 */ /* 0x000fe400038e0100 */
[----:B------:R-:W-:Y:S02]  /*1e80*/  UFLO.U32 UR7, UR6 ;  /* 0x00000006000772bd */ /* 0x000fe400080e0000 */
[----:B------:R-:W-:-:S03]  /*1e90*/  UPOPC UR6, UR6 ;  /* 0x00000006000672bf */ /* 0x000fc60008000000 */
[----:B------:R-:W2:Y:S03]  /*1ea0*/  LDC.64 R6, c[0x0][0x3c0] ;  /* 0x0000f000ff067b82 */ /* 0x000ea60000000a00 */
[----:B------:R-:W-:-:S05]  /*1eb0*/  IMAD R13, R0, UR6, RZ ;  /* 0x00000006000d7c24 */ /* 0x000fca000f8e02ff */
[----:B------:R-:W3:Y:S01]  /*1ec0*/  LDC.64 R8, c[0x0][0x3c8] ;  /* 0x0000f200ff087b82 */ /* 0x000ee20000000a00 */
[----:B-1----:R-:W-:-:S05]  /*1ed0*/  IMAD.WIDE.U32 R10, R2, 0x4, R10 ;  /* 0x00000004020a7825 */ /* 0x002fca00078e000a */
[----:B------:R1:W-:Y:S01]  /*1ee0*/  REDG.E.ADD.F32.FTZ.RN.STRONG.GPU desc[UR10][R10.64], R4 ;  /* 0x000000040a0079a6 */ /* 0x0003e2000c12f30a */
[----:B0-----:R-:W-:Y:S01]  /*1ef0*/  ISETP.EQ.U32.AND P0, PT, R5, UR7, PT ;  /* 0x0000000705007c0c */ /* 0x001fe2000bf02070 */
[----:B--2---:R-:W-:-:S05]  /*1f00*/  IMAD.WIDE.U32 R6, R2, 0x4, R6 ;  /* 0x0000000402067825 */ /* 0x004fca00078e0006 */
[----:B------:R0:W-:Y:S01]  /*1f10*/  REDG.E.ADD.F32.FTZ.RN.STRONG.GPU desc[UR10][R6.64], R3 ;  /* 0x00000003060079a6 */ /* 0x0001e2000c12f30a */
[----:B---3--:R-:W-:-:S06]  /*1f20*/  IMAD.WIDE.U32 R8, R2, 0x4, R8 ;  /* 0x0000000402087825 */ /* 0x008fcc00078e0008 */
[----:B------:R2:W-:Y:S01]  /*1f30*/  @P0 REDG.E.ADD.STRONG.GPU desc[UR10][R8.64], R13 ;  /* 0x0000000d0800098e */ /* 0x0005e2000c12e10a */
[----:B------:R-:W-:Y:S06]  /*1f40*/  BAR.SYNC.DEFER_BLOCKING 0x0 ;  /* 0x0000000000007b1d */ /* 0x000fec0000010000 */
[----:B------:R-:W3:Y:S04]  /*1f50*/  LDG.E R5, desc[UR10][R8.64] ;  /* 0x0000000a08057981 */ /* 0x000ee8000c1e1900 */
[----:B------:R-:W4:Y:S01]  /*1f60*/  LDG.E R0, desc[UR10][R10.64] ;  /* 0x0000000a0a007981 */ /* 0x000f22000c1e1900 */
[----:B---3--:R-:W-:-:S04]  /*1f70*/  I2FP.F32.S32 R15, R5 ;  /* 0x00000005000f7245 */ /* 0x008fc80000201400 */
[----:B------:R-:W3:Y:S08]  /*1f80*/  MUFU.RCP R5, R15 ;  /* 0x0000000f00057308 */ /* 0x000ef00000001000 */
[----:B----4-:R-:W4:Y:S01]  /*1f90*/  FCHK P0, R0, R15 ;  /* 0x0000000f00007302 */ /* 0x010f220000000000 */
[----:B---3--:R-:W-:-:S04]  /*1fa0*/  FFMA R12, -R15, R5, 1 ;  /* 0x3f8000000f0c7423 */ /* 0x008fc80000000105 */
[----:B------:R-:W-:-:S04]  /*1fb0*/  FFMA R5, R5, R12, R5 ;  /* 0x0000000c05057223 */ /* 0x000fc80000000005 */
[----:B-1----:R-:W-:-:S04]  /*1fc0*/  FFMA R4, R0, R5, RZ ;  /* 0x0000000500047223 */ /* 0x002fc800000000ff */
[----:B0-----:R-:W-:-:S04]  /*1fd0*/  FFMA R3, -R15, R4, R0 ;  /* 0x000000040f037223 */ /* 0x001fc80000000100 */
[----:B------:R-:W-:Y:S01]  /*1fe0*/  FFMA R3, R5, R3, R4 ;  /* 0x0000000305037223 */ /* 0x000fe20000000004 */
[----:B--2-4-:R-:W-:Y:S06]  /*1ff0*/  @!P0 BRA `(.L_x_36) ;  /* 0x0000000000108947 */ /* 0x014fec0003800000 */
[----:B------:R-:W-:Y:S01]  /*2000*/  IMAD.MOV.U32 R3, RZ, RZ, R15 ;  /* 0x000000ffff037224 */ /* 0x000fe200078e000f */
[----:B------:R-:W-:-:S07]  /*2010*/  MOV R4, 0x2030 ;  /* 0x0000203000047802 */ /* 0x000fce0000000f00 */
[----:B------:R-:W-:Y:S05]  /*2020*/  CALL.REL.NOINC `($__internal_1_$__cuda_sm3x_div_rn_noftz_f32_slowpath) ;  /* 0x0000000000c87944 */ /* 0x000fea0003c00000 */
[----:B------:R-:W-:-:S07]  /*2030*/  IMAD.MOV.U32 R3, RZ, RZ, R11 ;  /* 0x000000ffff037224 */ /* 0x000fce00078e000b */
.L_x_36:
[----:B------:R-:W0:Y:S02]  /*2040*/  LDC.64 R4, c[0x0][0x398] ;  /* 0x0000e600ff047b82 */ /* 0x000e240000000a00 */
[----:B0-----:R-:W-:-:S05]  /*2050*/  IMAD.WIDE.U32 R4, R2, 0x4, R4 ;  /* 0x0000000402047825 */ /* 0x001fca00078e0004 */
[----:B------:R0:W-:Y:S04]  /*2060*/  STG.E desc[UR10][R4.64], R3 ;  /* 0x0000000304007986 */ /* 0x0001e8000c10190a */
[----:B------:R-:W2:Y:S04]  /*2070*/  LDG.E R8, desc[UR10][R8.64] ;  /* 0x0000000a08087981 */ /* 0x000ea8000c1e1900 */
[----:B------:R-:W3:Y:S01]  /*2080*/  LDG.E R0, desc[UR10][R6.64] ;  /* 0x0000000a06007981 */ /* 0x000ee2000c1e1900 */
[----:B--2---:R-:W-:-:S04]  /*2090*/  I2FP.F32.S32 R13, R8 ;  /* 0x00000008000d7245 */ /* 0x004fc80000201400 */
[----:B------:R-:W1:Y:S08]  /*20a0*/  MUFU.RCP R10, R13 ;  /* 0x0000000d000a7308 */ /* 0x000e700000001000 */
[----:B---3--:R-:W2:Y:S01]  /*20b0*/  FCHK P0, R0, R13 ;  /* 0x0000000d00007302 */ /* 0x008ea20000000000 */
[----:B-1----:R-:W-:-:S04]  /*20c0*/  FFMA R11, -R13, R10, 1 ;  /* 0x3f8000000d0b7423 */ /* 0x002fc8000000010a */
[----:B------:R-:W-:-:S04]  /*20d0*/  FFMA R11, R10, R11, R10 ;  /* 0x0000000b0a0b7223 */ /* 0x000fc8000000000a */
[----:B------:R-:W-:-:S04]  /*20e0*/  FFMA R10, R0, R11, RZ ;  /* 0x0000000b000a7223 */ /* 0x000fc800000000ff */
[----:B------:R-:W-:-:S04]  /*20f0*/  FFMA R12, -R13, R10, R0 ;  /* 0x0000000a0d0c7223 */ /* 0x000fc80000000100 */
[----:B------:R-:W-:Y:S01]  /*2100*/  FFMA R11, R11, R12, R10 ;  /* 0x0000000c0b0b7223 */ /* 0x000fe2000000000a */
[----:B0-2---:R-:W-:Y:S06]  /*2110*/  @!P0 BRA `(.L_x_37) ;  /* 0x00000000000c8947 */ /* 0x005fec0003800000 */
[----:B------:R-:W-:Y:S01]  /*2120*/  IMAD.MOV.U32 R3, RZ, RZ, R13 ;  /* 0x000000ffff037224 */ /* 0x000fe200078e000d */
[----:B------:R-:W-:-:S07]  /*2130*/  MOV R4, 0x2150 ;  /* 0x0000215000047802 */ /* 0x000fce0000000f00 */
[----:B------:R-:W-:Y:S05]  /*2140*/  CALL.REL.NOINC `($__internal_1_$__cuda_sm3x_div_rn_noftz_f32_slowpath) ;  /* 0x0000000000807944 */ /* 0x000fea0003c00000 */
.L_x_37:
[----:B------:R-:W0:Y:S01]  /*2150*/  LDC.64 R4, c[0x0][0x3a0] ;  /* 0x0000e800ff047b82 */ /* 0x000e220000000a00 */
[----:B------:R-:W1:Y:S01]  /*2160*/  LDCU UR6, c[0x0][0x380] ;  /* 0x00007000ff0677ac */ /* 0x000e620008000800 */
[C---:B0-----:R-:W-:Y:S01]  /*2170*/  IMAD.WIDE.U32 R4, R2.reuse, 0x4, R4 ;  /* 0x0000000402047825 */ /* 0x041fe200078e0004 */
[----:B------:R-:W-:-:S04]  /*2180*/  IADD3 R2, PT, PT, R2, 0x1, RZ ;  /* 0x0000000102027810 */ /* 0x000fc80007ffe0ff */
[----:B-1----:R-:W-:Y:S01]  /*2190*/  ISETP.NE.AND P0, PT, R2, UR6, PT ;  /* 0x0000000602007c0c */ /* 0x002fe2000bf05270 */
[----:B------:R0:W-:Y:S01]  /*21a0*/  STG.E desc[UR10][R4.64], R11 ;  /* 0x0000000b04007986 */ /* 0x0001e2000c10190a */
[----:B------:R-:W-:Y:S11]  /*21b0*/  BAR.SYNC.DEFER_BLOCKING 0x0 ;  /* 0x0000000000007b1d */ /* 0x000ff60000010000 */
[----:B0-----:R-:W-:Y:S05]  /*21c0*/  @P0 BRA `(.L_x_38) ;  /* 0xfffffff000e00947 */ /* 0x001fea000383ffff */
[----:B------:R-:W-:Y:S05]  /*21d0*/  EXIT ;  /* 0x000000000000794d */ /* 0x000fea0003800000 */
        .weak           $__internal_0_$__cuda_sm20_sqrt_rn_f32_slowpath
        .type           $__internal_0_$__cuda_sm20_sqrt_rn_f32_slowpath,@function
        .size           $__internal_0_$__cuda_sm20_sqrt_rn_f32_slowpath,($__internal_1_$__cuda_sm3x_div_rn_noftz_f32_slowpath - $__internal_0_$__cuda_sm20_sqrt_rn_f32_slowpath)
$__internal_0_$__cuda_sm20_sqrt_rn_f32_slowpath:
[----:B------:R-:W-:-:S13]  /*21e0*/  LOP3.LUT P0, RZ, R0, 0x7fffffff, RZ, 0xc0, !PT ;  /* 0x7fffffff00ff7812 */ /* 0x000fda000780c0ff */
[----:B------:R-:W-:Y:S01]  /*21f0*/  @!P0 IMAD.MOV.U32 R16, RZ, RZ, R0 ;  /* 0x000000ffff108224 */ /* 0x000fe200078e0000 */
[----:B------:R-:W-:Y:S06]  /*2200*/  @!P0 BRA `(.L_x_39) ;  /* 0x0000000000408947 */ /* 0x000fec0003800000 */
[----:B------:R-:W-:-:S13]  /*2210*/  FSETP.GEU.FTZ.AND P0, PT, R0, RZ, PT ;  /* 0x000000ff0000720b */ /* 0x000fda0003f1e000 */
[----:B------:R-:W-:Y:S01]  /*2220*/  @!P0 IMAD.MOV.U32 R16, RZ, RZ, 0x7fffffff ;  /* 0x7fffffffff108424 */ /* 0x000fe200078e00ff */
[----:B------:R-:W-:Y:S06]  /*2230*/  @!P0 BRA `(.L_x_39) ;  /* 0x0000000000348947 */ /* 0x000fec0003800000 */
[----:B------:R-:W-:-:S13]  /*2240*/  FSETP.GTU.FTZ.AND P0, PT, |R0|, +INF , PT ;  /* 0x7f8000000000780b */ /* 0x000fda0003f1c200 */
[----:B------:R-:W-:Y:S01]  /*2250*/  @P0 FADD.FTZ R16, R0, 1 ;  /* 0x3f80000000100421 */ /* 0x000fe20000010000 */
[----:B------:R-:W-:Y:S06]  /*2260*/  @P0 BRA `(.L_x_39) ;  /* 0x0000000000280947 */ /* 0x000fec0003800000 */
[----:B------:R-:W-:-:S13]  /*2270*/  FSETP.NEU.FTZ.AND P0, PT, |R0|, +INF , PT ;  /* 0x7f8000000000780b */ /* 0x000fda0003f1d200 */
[----:B------:R-:W-:-:S04]  /*2280*/  @P0 FFMA R17, R0, 1.84467440737095516160e+19, RZ ;  /* 0x5f80000000110823 */ /* 0x000fc800000000ff */
[----:B------:R-:W0:Y:S02]  /*2290*/  @P0 MUFU.RSQ R16, R17 ;  /* 0x0000001100100308 */ /* 0x000e240000001400 */
[----:B0-----:R-:W-:Y:S01]  /*22a0*/  @P0 FMUL.FTZ R20, R17, R16 ;  /* 0x0000001011140220 */ /* 0x001fe20000410000 */
[----:B------:R-:W-:Y:S01]  /*22b0*/  @P0 FMUL.FTZ R22, R16, 0.5 ;  /* 0x3f00000010160820 */ /* 0x000fe20000410000 */
[----:B------:R-:W-:Y:S02]  /*22c0*/  @!P0 IMAD.MOV.U32 R16, RZ, RZ, R0 ;  /* 0x000000ffff108224 */ /* 0x000fe400078e0000 */
[----:B------:R-:W-:-:S04]  /*22d0*/  @P0 FADD.FTZ R21, -R20, -RZ ;  /* 0x800000ff14150221 */ /* 0x000fc80000010100 */
[----:B------:R-:W-:-:S04]  /*22e0*/  @P0 FFMA R21, R20, R21, R17 ;  /* 0x0000001514150223 */ /* 0x000fc80000000011 */
[----:B------:R-:W-:-:S04]  /*22f0*/  @P0 FFMA R21, R21, R22, R20 ;  /* 0x0000001615150223 */ /* 0x000fc80000000014 */
[----:B------:R-:W-:-:S07]  /*2300*/  @P0 FMUL.FTZ R16, R21, 2.3283064365386962891e-10 ;  /* 0x2f80000015100820 */ /* 0x000fce0000410000 */
.L_x_39:
[----:B------:R-:W-:Y:S01]  /*2310*/  MOV R0, R16 ;  /* 0x0000001000007202 */ /* 0x000fe20000000f00 */
[----:B------:R-:W-:Y:S02]  /*2320*/  IMAD.MOV.U32 R16, RZ, RZ, R23 ;  /* 0x000000ffff107224 */ /* 0x000fe400078e0017 */
[----:B------:R-:W-:-:S04]  /*2330*/  IMAD.MOV.U32 R17, RZ, RZ, 0x0 ;  /* 0x00000000ff117424 */ /* 0x000fc800078e00ff */
[----:B------:R-:W-:Y:S05]  /*2340*/  RET.REL.NODEC R16 `(_Z6kmeansiiPfS_S_S_PiS0_S_S_S0_) ;  /* 0xffffffdc102c7950 */ /* 0x000fea0003c3ffff */
        .weak           $__internal_1_$__cuda_sm3x_div_rn_noftz_f32_slowpath
        .type           $__internal_1_$__cuda_sm3x_div_rn_noftz_f32_slowpath,@function
        .size           $__internal_1_$__cuda_sm3x_div_rn_noftz_f32_slowpath,($_Z6kmeansiiPfS_S_S_PiS0_S_S_S0_$__internal_accurate_pow - $__internal_1_$__cuda_sm3x_div_rn_noftz_f32_slowpath)
$__internal_1_$__cuda_sm3x_div_rn_noftz_f32_slowpath:
[----:B------:R-:W-:Y:S02]  /*2350*/  SHF.R.U32.HI R10, RZ, 0x17, R3 ;  /* 0x00000017ff0a7819 */ /* 0x000fe40000011603 */
[----:B------:R-:W-:Y:S02]  /*2360*/  SHF.R.U32.HI R5, RZ, 0x17, R0 ;  /* 0x00000017ff057819 */ /* 0x000fe40000011600 */
[----:B------:R-:W-:Y:S02]  /*2370*/  LOP3.LUT R14, R10, 0xff, RZ, 0xc0, !PT ;  /* 0x000000ff0a0e7812 */ /* 0x000fe400078ec0ff */
[----:B------:R-:W-:-:S03]  /*2380*/  LOP3.LUT R12, R5, 0xff, RZ, 0xc0, !PT ;  /* 0x000000ff050c7812 */ /* 0x000fc600078ec0ff */
[----:B------:R-:W-:Y:S01]  /*2390*/  VIADD R11, R14, 0xffffffff ;  /* 0xffffffff0e0b7836 */ /* 0x000fe20000000000 */
[----:B------:R-:W-:-:S04]  /*23a0*/  IADD3 R10, PT, PT, R12, -0x1, RZ ;  /* 0xffffffff0c0a7810 */ /* 0x000fc80007ffe0ff */
[----:B------:R-:W-:-:S04]  /*23b0*/  ISETP.GT.U32.AND P0, PT, R11, 0xfd, PT ;  /* 0x000000fd0b00780c */ /* 0x000fc80003f04070 */
[----:B------:R-:W-:-:S13]  /*23c0*/  ISETP.GT.U32.OR P0, PT, R10, 0xfd, P0 ;  /* 0x000000fd0a00780c */ /* 0x000fda0000704470 */
[----:B------:R-:W-:Y:S01]  /*23d0*/  @!P0 IMAD.MOV.U32 R5, RZ, RZ, RZ ;  /* 0x000000ffff058224 */ /* 0x000fe200078e00ff */
[----:B------:R-:W-:Y:S06]  /*23e0*/  @!P0 BRA `(.L_x_40) ;  /* 0x00000000005c8947 */ /* 0x000fec0003800000 */
[----:B------:R-:W-:Y:S02]  /*23f0*/  FSETP.GTU.FTZ.AND P0, PT, |R0|, +INF , PT ;  /* 0x7f8000000000780b */ /* 0x000fe40003f1c200 */
[----:B------:R-:W-:-:S04]  /*2400*/  FSETP.GTU.FTZ.AND P1, PT, |R3|, +INF , PT ;  /* 0x7f8000000300780b */ /* 0x000fc80003f3c200 */
[----:B------:R-:W-:-:S13]  /*2410*/  PLOP3.LUT P0, PT, P0, P1, PT, 0xf8, 0x8f ;  /* 0x00000000008f781c */ /* 0x000fda0000703f70 */
[----:B------:R-:W-:Y:S05]  /*2420*/  @P0 BRA `(.L_x_41) ;  /* 0x0000000400440947 */ /* 0x000fea0003800000 */
[----:B------:R-:W-:-:S13]  /*2430*/  LOP3.LUT P0, RZ, R3, 0x7fffffff, R0, 0xc8, !PT ;  /* 0x7fffffff03ff7812 */ /* 0x000fda000780c800 */
[----:B------:R-:W-:Y:S05]  /*2440*/  @!P0 BRA `(.L_x_42) ;  /* 0x0000000400348947 */ /* 0x000fea0003800000 */
[C---:B------:R-:W-:Y:S02]  /*2450*/  FSETP.NEU.FTZ.AND P0, PT, |R0|.reuse, +INF , PT ;  /* 0x7f8000000000780b */ /* 0x040fe40003f1d200 */
[----:B------:R-:W-:Y:S02]  /*2460*/  FSETP.NEU.FTZ.AND P2, PT, |R3|, +INF , PT ;  /* 0x7f8000000300780b */ /* 0x000fe40003f5d200 */
[----:B------:R-:W-:-:S11]  /*2470*/  FSETP.NEU.FTZ.AND P1, PT, |R0|, +INF , PT ;  /* 0x7f8000000000780b */ /* 0x000fd60003f3d200 */
[----:B------:R-:W-:Y:S05]  /*2480*/  @!P2 BRA !P0, `(.L_x_42) ;  /* 0x000000040024a947 */ /* 0x000fea0004000000 */
[----:B------:R-:W-:-:S04]  /*2490*/  LOP3.LUT P0, RZ, R0, 0x7fffffff, RZ, 0xc0, !PT ;  /* 0x7fffffff00ff7812 */ /* 0x000fc8000780c0ff */
[----:B------:R-:W-:-:S13]  /*24a0*/  PLOP3.LUT P0, PT, P2, P0, PT, 0x2f, 0xf2 ;  /* 0x0000000000f2781c */ /* 0x000fda0001700577 */
[----:B------:R-:W-:Y:S05]  /*24b0*/  @P0 BRA `(.L_x_43) ;  /* 0x0000000400100947 */ /* 0x000fea0003800000 */
[----:B------:R-:W-:-:S04]  /*24c0*/  LOP3.LUT P0, RZ, R3, 0x7fffffff, RZ, 0xc0, !PT ;  /* 0x7fffffff03ff7812 */ /* 0x000fc8000780c0ff */
[----:B------:R-:W-:-:S13]  /*24d0*/  PLOP3.LUT P0, PT, P1, P0, PT, 0x2f, 0xf2 ;  /* 0x0000000000f2781c */ /* 0x000fda0000f00577 */
[----:B------:R-:W-:Y:S05]  /*24e0*/  @P0 BRA `(.L_x_44) ;  /* 0x0000000000f80947 */ /* 0x000fea0003800000 */
[----:B------:R-:W-:Y:S02]  /*24f0*/  ISETP.GE.AND P0, PT, R10, RZ, PT ;  /* 0x000000ff0a00720c */ /* 0x000fe40003f06270 */
[----:B------:R-:W-:-:S11]  /*2500*/  ISETP.GE.AND P1, PT, R11, RZ, PT ;  /* 0x000000ff0b00720c */ /* 0x000fd60003f26270 */
[----:B------:R-:W-:Y:S02]  /*2510*/  @P0 IMAD.MOV.U32 R5, RZ, RZ, RZ ;  /* 0x000000ffff050224 */ /* 0x000fe400078e00ff */
[----:B------:R-:W-:Y:S01]  /*2520*/  @!P0 FFMA R0, R0, 1.84467440737095516160e+19, RZ ;  /* 0x5f80000000008823 */ /* 0x000fe200000000ff */
[----:B------:R-:W-:Y:S02]  /*2530*/  @!P0 IMAD.MOV.U32 R5, RZ, RZ, -0x40 ;  /* 0xffffffc0ff058424 */ /* 0x000fe400078e00ff */
[----:B------:R-:W-:-:S03]  /*2540*/  @!P1 FFMA R3, R3, 1.84467440737095516160e+19, RZ ;  /* 0x5f80000003039823 */ /* 0x000fc600000000ff */
[----:B------:R-:W-:-:S07]  /*2550*/  @!P1 IADD3 R5, PT, PT, R5, 0x40, RZ ;  /* 0x0000004005059810 */ /* 0x000fce0007ffe0ff */
.L_x_40:
[----:B------:R-:W-:-:S05]  /*2560*/  LEA R10, R14, 0xc0800000, 0x17 ;  /* 0xc08000000e0a7811 */ /* 0x000fca00078eb8ff */
[----:B------:R-:W-:Y:S02]  /*2570*/  IMAD.IADD R10, R3, 0x1, -R10 ;  /* 0x00000001030a7824 */ /* 0x000fe400078e0a0a */
[----:B------:R-:W-:Y:S02]  /*2580*/  VIADD R3, R12, 0xffffff81 ;  /* 0xffffff810c037836 */ /* 0x000fe40000000000 */
[----:B------:R0:W1:Y:S01]  /*2590*/  MUFU.RCP R11, R10 ;  /* 0x0000000a000b7308 */ /* 0x0000620000001000 */
[----:B------:R-:W-:Y:S01]  /*25a0*/  FADD.FTZ R13, -R10, -RZ ;  /* 0x800000ff0a0d7221 */ /* 0x000fe20000010100 */
[C---:B------:R-:W-:Y:S01]  /*25b0*/  IMAD R0, R3.reuse, -0x800000, R0 ;  /* 0xff80000003007824 */ /* 0x040fe200078e0200 */
[----:B0-----:R-:W-:-:S05]  /*25c0*/  IADD3 R10, PT, PT, R3, 0x7f, -R14 ;  /* 0x0000007f030a7810 */ /* 0x001fca0007ffe80e */
[----:B------:R-:W-:Y:S02]  /*25d0*/  IMAD.IADD R10, R10, 0x1, R5 ;  /* 0x000000010a0a7824 */ /* 0x000fe400078e0205 */
[----:B-1----:R-:W-:-:S04]  /*25e0*/  FFMA R12, R11, R13, 1 ;  /* 0x3f8000000b0c7423 */ /* 0x002fc8000000000d */
[----:B------:R-:W-:-:S04]  /*25f0*/  FFMA R16, R11, R12, R11 ;  /* 0x0000000c0b107223 */ /* 0x000fc8000000000b */
[----:B------:R-:W-:-:S04]  /*2600*/  FFMA R11, R0, R16, RZ ;  /* 0x00000010000b7223 */ /* 0x000fc800000000ff */
[----:B------:R-:W-:-:S04]  /*2610*/  FFMA R12, R13, R11, R0 ;  /* 0x0000000b0d0c7223 */ /* 0x000fc80000000000 */
[----:B------:R-:W-:-:S04]  /*2620*/  FFMA R15, R16, R12, R11 ;  /* 0x0000000c100f7223 */ /* 0x000fc8000000000b */
[----:B------:R-:W-:-:S04]  /*2630*/  FFMA R12, R13, R15, R0 ;  /* 0x0000000f0d0c7223 */ /* 0x000fc80000000000 */
[----:B------:R-:W-:-:S05]  /*2640*/  FFMA R11, R16, R12, R15 ;  /* 0x0000000c100b7223 */ /* 0x000fca000000000f */
[----:B------:R-:W-:-:S04]  /*2650*/  SHF.R.U32.HI R0, RZ, 0x17, R11 ;  /* 0x00000017ff007819 */ /* 0x000fc8000001160b */
[----:B------:R-:W-:-:S04]  /*2660*/  LOP3.LUT R0, R0, 0xff, RZ, 0xc0, !PT ;  /* 0x000000ff00007812 */ /* 0x000fc800078ec0ff */
[----:B------:R-:W-:-:S05]  /*2670*/  IADD3 R13, PT, PT, R0, R10, RZ ;  /* 0x0000000a000d7210 */ /* 0x000fca0007ffe0ff */
[----:B------:R-:W-:-:S05]  /*2680*/  VIADD R0, R13, 0xffffffff ;  /* 0xffffffff0d007836 */ /* 0x000fca0000000000 */
[----:B------:R-:W-:-:S13]  /*2690*/  ISETP.GE.U32.AND P0, PT, R0, 0xfe, PT ;  /* 0x000000fe0000780c */ /* 0x000fda0003f06070 */
[----:B------:R-:W-:Y:S05]  /*26a0*/  @!P0 BRA `(.L_x_45) ;  /* 0x0000000000808947 */ /* 0x000fea0003800000 */
[----:B------:R-:W-:-:S13]  /*26b0*/  ISETP.GT.AND P0, PT, R13, 0xfe, PT ;  /* 0x000000fe0d00780c */ /* 0x000fda0003f04270 */
[----:B------:R-:W-:Y:S05]  /*26c0*/  @P0 BRA `(.L_x_46) ;  /* 0x00000000006c0947 */ /* 0x000fea0003800000 */
[----:B------:R-:W-:-:S13]  /*26d0*/  ISETP.GE.AND P0, PT, R13, 0x1, PT ;  /* 0x000000010d00780c */ /* 0x000fda0003f06270 */
[----:B------:R-:W-:Y:S05]  /*26e0*/  @P0 BRA `(.L_x_47) ;  /* 0x0000000000980947 */ /* 0x000fea0003800000 */
[----:B------:R-:W-:Y:S02]  /*26f0*/  ISETP.GE.AND P0, PT, R13, -0x18, PT ;  /* 0xffffffe80d00780c */ /* 0x000fe40003f06270 */
[----:B------:R-:W-:-:S11]  /*2700*/  LOP3.LUT R11, R11, 0x80000000, RZ, 0xc0, !PT ;  /* 0x800000000b0b7812 */ /* 0x000fd600078ec0ff */
[----:B------:R-:W-:Y:S05]  /*2710*/  @!P0 BRA `(.L_x_47) ;  /* 0x00000000008c8947 */ /* 0x000fea0003800000 */
[CCC-:B------:R-:W-:Y:S01]  /*2720*/  FFMA.RZ R0, R16.reuse, R12.reuse, R15.reuse ;  /* 0x0000000c10007223 */ /* 0x1c0fe2000000c00f */
[C---:B------:R-:W-:Y:S02]  /*2730*/  VIADD R10, R13.reuse, 0x20 ;  /* 0x000000200d0a7836 */ /* 0x040fe40000000000 */
[-CC-:B------:R-:W-:Y:S01]  /*2740*/  FFMA.RM R3, R16, R12.reuse, R15.reuse ;  /* 0x0000000c10037223 */ /* 0x180fe2000000400f */
[C---:B------:R-:W-:Y:S02]  /*2750*/  ISETP.NE.AND P2, PT, R13.reuse, RZ, PT ;  /* 0x000000ff0d00720c */ /* 0x040fe40003f45270 */
[----:B------:R-:W-:Y:S01]  /*2760*/  LOP3.LUT R5, R0, 0x7fffff, RZ, 0xc0, !PT ;  /* 0x007fffff00057812 */ /* 0x000fe200078ec0ff */
[----:B------:R-:W-:Y:S01]  /*2770*/  FFMA.RP R0, R16, R12, R15 ;  /* 0x0000000c10007223 */ /* 0x000fe2000000800f */
[----:B------:R-:W-:Y:S01]  /*2780*/  IMAD.MOV R12, RZ, RZ, -R13 ;  /* 0x000000ffff0c7224 */ /* 0x000fe200078e0a0d */
[----:B------:R-:W-:Y:S02]  /*2790*/  ISETP.NE.AND P1, PT, R13, RZ, PT ;  /* 0x000000ff0d00720c */ /* 0x000fe40003f25270 */
[----:B------:R-:W-:-:S02]  /*27a0*/  LOP3.LUT R5, R5, 0x800000, RZ, 0xfc, !PT ;  /* 0x0080000005057812 */ /* 0x000fc400078efcff */
[----:B------:R-:W-:Y:S02]  /*27b0*/  FSETP.NEU.FTZ.AND P0, PT, R0, R3, PT ;  /* 0x000000030000720b */ /* 0x000fe40003f1d000 */
[----:B------:R-:W-:Y:S02]  /*27c0*/  SHF.L.U32 R10, R5, R10, RZ ;  /* 0x0000000a050a7219 */ /* 0x000fe400000006ff */
[----:B------:R-:W-:Y:S02]  /*27d0*/  SEL R0, R12, RZ, P2 ;  /* 0x000000ff0c007207 */ /* 0x000fe40001000000 */
[----:B------:R-:W-:Y:S02]  /*27e0*/  ISETP.NE.AND P1, PT, R10, RZ, P1 ;  /* 0x000000ff0a00720c */ /* 0x000fe40000f25270 */
[----:B------:R-:W-:Y:S02]  /*27f0*/  SHF.R.U32.HI R0, RZ, R0, R5 ;  /* 0x00000000ff007219 */ /* 0x000fe40000011605 */
[----:B------:R-:W-:-:S02]  /*2800*/  PLOP3.LUT P0, PT, P0, P1, PT, 0xf8, 0x8f ;  /* 0x00000000008f781c */ /* 0x000fc40000703f70 */
[----:B------:R-:W-:Y:S02]  /*2810*/  SHF.R.U32.HI R10, RZ, 0x1, R0 ;  /* 0x00000001ff0a7819 */ /* 0x000fe40000011600 */
[----:B------:R-:W-:-:S04]  /*2820*/  SEL R3, RZ, 0x1, !P0 ;  /* 0x00000001ff037807 */ /* 0x000fc80004000000 */
[----:B------:R-:W-:-:S04]  /*2830*/  LOP3.LUT R3, R3, 0x1, R10, 0xf8, !PT ;  /* 0x0000000103037812 */ /* 0x000fc800078ef80a */
[----:B------:R-:W-:-:S04]  /*2840*/  LOP3.LUT R3, R3, R0, RZ, 0xc0, !PT ;  /* 0x0000000003037212 */ /* 0x000fc800078ec0ff */
[----:B------:R-:W-:-:S04]  /*2850*/  IADD3 R10, PT, PT, R10, R3, RZ ;  /* 0x000000030a0a7210 */ /* 0x000fc80007ffe0ff */
[----:B------:R-:W-:Y:S01]  /*2860*/  LOP3.LUT R11, R10, R11, RZ, 0xfc, !PT ;  /* 0x0000000b0a0b7212 */ /* 0x000fe200078efcff */
[----:B------:R-:W-:Y:S06]  /*2870*/  BRA `(.L_x_47) ;  /* 0x0000000000347947 */ /* 0x000fec0003800000 */
.L_x_46:
[----:B------:R-:W-:-:S04]  /*2880*/  LOP3.LUT R11, R11, 0x80000000, RZ, 0xc0, !PT ;  /* 0x800000000b0b7812 */ /* 0x000fc800078ec0ff */
[----:B------:R-:W-:Y:S01]  /*2890*/  LOP3.LUT R11, R11, 0x7f800000, RZ, 0xfc, !PT ;  /* 0x7f8000000b0b7812 */ /* 0x000fe200078efcff */
[----:B------:R-:W-:Y:S06]  /*28a0*/  BRA `(.L_x_47) ;  /* 0x0000000000287947 */ /* 0x000fec0003800000 */
.L_x_45:
[----:B------:R-:W-:Y:S01]  /*28b0*/  IMAD R11, R10, 0x800000, R11 ;  /* 0x008000000a0b7824 */ /* 0x000fe200078e020b */
[----:B------:R-:W-:Y:S06]  /*28c0*/  BRA `(.L_x_47) ;  /* 0x0000000000207947 */ /* 0x000fec0003800000 */
.L_x_44:
[----:B------:R-:W-:-:S04]  /*28d0*/  LOP3.LUT R0, R3, 0x80000000, R0, 0x48, !PT ;  /* 0x8000000003007812 */ /* 0x000fc800078e4800 */
[----:B------:R-:W-:Y:S01]  /*28e0*/  LOP3.LUT R11, R0, 0x7f800000, RZ, 0xfc, !PT ;  /* 0x7f800000000b7812 */ /* 0x000fe200078efcff */
[----:B------:R-:W-:Y:S06]  /*28f0*/  BRA `(.L_x_47) ;  /* 0x0000000000147947 */ /* 0x000fec0003800000 */
.L_x_43:
[----:B------:R-:W-:Y:S01]  /*2900*/  LOP3.LUT R11, R3, 0x80000000, R0, 0x48, !PT ;  /* 0x80000000030b7812 */ /* 0x000fe200078e4800 */
[----:B------:R-:W-:Y:S06]  /*2910*/  BRA `(.L_x_47) ;  /* 0x00000000000c7947 */ /* 0x000fec0003800000 */
.L_x_42:
[----:B------:R-:W0:Y:S01]  /*2920*/  MUFU.RSQ R11, -QNAN ;  /* 0xffc00000000b7908 */ /* 0x000e220000001400 */
[----:B------:R-:W-:Y:S05]  /*2930*/  BRA `(.L_x_47) ;  /* 0x0000000000047947 */ /* 0x000fea0003800000 */
.L_x_41:
[----:B------:R-:W-:-:S07]  /*2940*/  FADD.FTZ R11, R0, R3 ;  /* 0x00000003000b7221 */ /* 0x000fce0000010000 */
.L_x_47:
[----:B------:R-:W-:-:S04]  /*2950*/  IMAD.MOV.U32 R5, RZ, RZ, 0x0 ;  /* 0x00000000ff057424 */ /* 0x000fc800078e00ff */
[----:B0-----:R-:W-:Y:S05]  /*2960*/  RET.REL.NODEC R4 `(_Z6kmeansiiPfS_S_S_PiS0_S_S_S0_) ;  /* 0xffffffd404a47950 */ /* 0x001fea0003c3ffff */
        .type           $_Z6kmeansiiPfS_S_S_PiS0_S_S_S0_$__internal_accurate_pow,@function
        .size           $_Z6kmeansiiPfS_S_S_PiS0_S_S_S0_$__internal_accurate_pow,(.L_x_52 - $_Z6kmeansiiPfS_S_S_PiS0_S_S_S0_$__internal_accurate_pow)
$_Z6kmeansiiPfS_S_S_PiS0_S_S_S0_$__internal_accurate_pow:
[----:B------:R-:W-:Y:S01]  /*2970*/  ISETP.GT.U32.AND P0, PT, R45, 0xfffff, PT ;  /* 0x000fffff2d00780c */ /* 0x000fe20003f04070 */
[--C-:B------:R-:W-:Y:S01]  /*2980*/  IMAD.MOV.U32 R25, RZ, RZ, R45.reuse ;  /* 0x000000ffff197224 */ /* 0x100fe200078e002d */
[----:B------:R-:W-:Y:S01]  /*2990*/  MOV R29, 0x3ed0f5d2 ;  /* 0x3ed0f5d2001d7802 */ /* 0x000fe20000000f00 */
[----:B------:R-:W-:Y:S01]  /*29a0*/  IMAD.MOV.U32 R28, RZ, RZ, 0x41ad3b5a ;  /* 0x41ad3b5aff1c7424 */ /* 0x000fe200078e00ff */
[----:B------:R-:W-:Y:S01]  /*29b0*/  UMOV UR4, 0x7d2cafe2 ;  /* 0x7d2cafe200047882 */ /* 0x000fe20000000000 */
[----:B------:R-:W-:Y:S01]  /*29c0*/  UMOV UR5, 0x3eb0f5ff ;  /* 0x3eb0f5ff00057882 */ /* 0x000fe20000000000 */
[----:B------:R-:W-:Y:S01]  /*29d0*/  SHF.R.U32.HI R45, RZ, 0x14, R45 ;  /* 0x00000014ff2d7819 */ /* 0x000fe2000001162d */
[----:B------:R-:W-:Y:S01]  /*29e0*/  UMOV UR6, 0x3b39803f ;  /* 0x3b39803f00067882 */ /* 0x000fe20000000000 */
[----:B------:R-:W-:-:S05]  /*29f0*/  UMOV UR7, 0x3c7abc9e ;  /* 0x3c7abc9e00077882 */ /* 0x000fca0000000000 */
[----:B------:R-:W-:-:S10]  /*2a00*/  @!P0 DMUL R22, R24, 1.80143985094819840000e+16 ;  /* 0x4350000018168828 */ /* 0x000fd40000000000 */
[----:B------:R-:W-:Y:S01]  /*2a10*/  @!P0 MOV R25, R23 ;  /* 0x0000001700198202 */ /* 0x000fe20000000f00 */
[----:B------:R-:W-:Y:S01]  /*2a20*/  @!P0 IMAD.MOV.U32 R24, RZ, RZ, R22 ;  /* 0x000000ffff188224 */ /* 0x000fe200078e0016 */
[----:B------:R-:W-:Y:S01]  /*2a30*/  @!P0 LEA.HI R45, R23, 0xffffffca, RZ, 0xc ;  /* 0xffffffca172d8811 */ /* 0x000fe200078f60ff */
[----:B------:R-:W-:Y:S01]  /*2a40*/  IMAD.MOV.U32 R23, RZ, RZ, 0x43300000 ;  /* 0x43300000ff177424 */ /* 0x000fe200078e00ff */
[----:B------:R-:W-:Y:S01]  /*2a50*/  LOP3.LUT R25, R25, 0x800fffff, RZ, 0xc0, !PT ;  /* 0x800fffff19197812 */ /* 0x000fe200078ec0ff */
[----:B------:R-:W-:Y:S02]  /*2a60*/  IMAD.MOV.U32 R26, RZ, RZ, R24 ;  /* 0x000000ffff1a7224 */ /* 0x000fe400078e0018 */
[----:B------:R-:W-:Y:S01]  /*2a70*/  IMAD.MOV.U32 R24, RZ, RZ, RZ ;  /* 0x000000ffff187224 */ /* 0x000fe200078e00ff */
[----:B------:R-:W-:-:S04]  /*2a80*/  LOP3.LUT R25, R25, 0x3ff00000, RZ, 0xfc, !PT ;  /* 0x3ff0000019197812 */ /* 0x000fc800078efcff */
[----:B------:R-:W-:Y:S01]  /*2a90*/  ISETP.GE.U32.AND P1, PT, R25, 0x3ff6a09f, PT ;  /* 0x3ff6a09f1900780c */ /* 0x000fe20003f26070 */
[----:B------:R-:W-:-:S12]  /*2aa0*/  IMAD.MOV.U32 R27, RZ, RZ, R25 ;  /* 0x000000ffff1b7224 */ /* 0x000fd800078e0019 */
[----:B------:R-:W-:-:S05]  /*2ab0*/  @P1 IADD3 R22, PT, PT, R27, -0x100000, RZ ;  /* 0xfff000001b161810 */ /* 0x000fca0007ffe0ff */
[----:B------:R-:W-:Y:S02]  /*2ac0*/  @P1 IMAD.MOV.U32 R27, RZ, RZ, R22 ;  /* 0x000000ffff1b1224 */ /* 0x000fe400078e0016 */
[C---:B------:R-:W-:Y:S01]  /*2ad0*/  VIADD R22, R45.reuse, 0xfffffc01 ;  /* 0xfffffc012d167836 */ /* 0x040fe20000000000 */
[----:B------:R-:W-:-:S03]  /*2ae0*/  @P1 IADD3 R22, PT, PT, R45, -0x3fe, RZ ;  /* 0xfffffc022d161810 */ /* 0x000fc60007ffe0ff */
[C---:B------:R-:W-:Y:S01]  /*2af0*/  DADD R32, R26.reuse, 1 ;  /* 0x3ff000001a207429 */ /* 0x040fe20000000000 */
[----:B------:R-:W-:Y:S01]  /*2b00*/  LOP3.LUT R22, R22, 0x80000000, RZ, 0x3c, !PT ;  /* 0x8000000016167812 */ /* 0x000fe200078e3cff */
[----:B------:R-:W-:-:S04]  /*2b10*/  DADD R26, R26, -1 ;  /* 0xbff000001a1a7429 */ /* 0x000fc80000000000 */
[----:B------:R-:W0:Y:S02]  /*2b20*/  MUFU.RCP64H R25, R33 ;  /* 0x0000002100197308 */ /* 0x000e240000001800 */
[----:B0-----:R-:W-:-:S08]  /*2b30*/  DFMA R30, -R32, R24, 1 ;  /* 0x3ff00000201e742b */ /* 0x001fd00000000118 */
[----:B------:R-:W-:-:S08]  /*2b40*/  DFMA R30, R30, R30, R30 ;  /* 0x0000001e1e1e722b */ /* 0x000fd0000000001e */
[----:B------:R-:W-:-:S08]  /*2b50*/  DFMA R30, R24, R30, R24 ;  /* 0x0000001e181e722b */ /* 0x000fd00000000018 */
[----:B------:R-:W-:-:S08]  /*2b60*/  DMUL R24, R26, R30 ;  /* 0x0000001e1a187228 */ /* 0x000fd00000000000 */
[----:B------:R-:W-:-:S08]  /*2b70*/  DFMA R24, R26, R30, R24 ;  /* 0x0000001e1a18722b */ /* 0x000fd00000000018 */
[----:B------:R-:W-:-:S08]  /*2b80*/  DMUL R34, R24, R24 ;  /* 0x0000001818227228 */ /* 0x000fd00000000000 */
[----:B------:R-:W-:Y:S01]  /*2b90*/  DFMA R28, R34, UR4, R28 ;  /* 0x00000004221c7c2b */ /* 0x000fe2000800001c */
[----:B------:R-:W-:Y:S01]  /*2ba0*/  UMOV UR4, 0x75488a3f ;  /* 0x75488a3f00047882 */ /* 0x000fe20000000000 */
[----:B------:R-:W-:-:S06]  /*2bb0*/  UMOV UR5, 0x3ef3b20a ;  /* 0x3ef3b20a00057882 */ /* 0x000fcc0000000000 */
[----:B------:R-:W-:Y:S01]  /*2bc0*/  DFMA R32, R34, R28, UR4 ;  /* 0x0000000422207e2b */ /* 0x000fe2000800001c */
[----:B------:R-:W-:Y:S01]  /*2bd0*/  UMOV UR4, 0xe4faecd5 ;  /* 0xe4faecd500047882 */ /* 0x000fe20000000000 */
[----:B------:R-:W-:Y:S01]  /*2be0*/  UMOV UR5, 0x3f1745cd ;  /* 0x3f1745cd00057882 */ /* 0x000fe20000000000 */
[----:B------:R-:W-:-:S05]  /*2bf0*/  DADD R28, R26, -R24 ;  /* 0x000000001a1c7229 */ /* 0x000fca0000000818 */
[----:B------:R-:W-:Y:S01]  /*2c00*/  DFMA R32, R34, R32, UR4 ;  /* 0x0000000422207e2b */ /* 0x000fe20008000020 */
[----:B------:R-:W-:Y:S01]  /*2c10*/  UMOV UR4, 0x258a578b ;  /* 0x258a578b00047882 */ /* 0x000fe20000000000 */
[----:B------:R-:W-:Y:S01]  /*2c20*/  UMOV UR5, 0x3f3c71c7 ;  /* 0x3f3c71c700057882 */ /* 0x000fe20000000000 */
[----:B------:R-:W-:-:S05]  /*2c30*/  DADD R28, R28, R28 ;  /* 0x000000001c1c7229 */ /* 0x000fca000000001c */
[----:B------:R-:W-:Y:S01]  /*2c40*/  DFMA R32, R34, R32, UR4 ;  /* 0x0000000422207e2b */ /* 0x000fe20008000020 */
[----:B------:R-:W-:Y:S01]  /*2c50*/  UMOV UR4, 0x9242b910 ;  /* 0x9242b91000047882 */ /* 0x000fe20000000000 */
[----:B------:R-:W-:Y:S01]  /*2c60*/  UMOV UR5, 0x3f624924 ;  /* 0x3f62492400057882 */ /* 0x000fe20000000000 */
[----:B------:R-:W-:-:S05]  /*2c70*/  DFMA R28, R26, -R24, R28 ;  /* 0x800000181a1c722b */ /* 0x000fca000000001c */
[----:B------:R-:W-:Y:S01]  /*2c80*/  DFMA R32, R34, R32, UR4 ;  /* 0x0000000422207e2b */ /* 0x000fe20008000020 */
[----:B------:R-:W-:Y:S01]  /*2c90*/  UMOV UR4, 0x99999dfb ;  /* 0x99999dfb00047882 */ /* 0x000fe20000000000 */
[----:B------:R-:W-:Y:S01]  /*2ca0*/  UMOV UR5, 0x3f899999 ;  /* 0x3f89999900057882 */ /* 0x000fe20000000000 */
[----:B------:R-:W-:Y:S02]  /*2cb0*/  DMUL R28, R30, R28 ;  /* 0x0000001c1e1c7228 */ /* 0x000fe40000000000 */
[----:B------:R-:W-:-:S03]  /*2cc0*/  DMUL R30, R24, R24 ;  /* 0x00000018181e7228 */ /* 0x000fc60000000000 */
[----:B------:R-:W-:Y:S01]  /*2cd0*/  DFMA R32, R34, R32, UR4 ;  /* 0x0000000422207e2b */ /* 0x000fe20008000020 */
[----:B------:R-:W-:Y:S01]  /*2ce0*/  UMOV UR4, 0x55555555 ;  /* 0x5555555500047882 */ /* 0x000fe20000000000 */
[----:B------:R-:W-:-:S06]  /*2cf0*/  UMOV UR5, 0x3fb55555 ;  /* 0x3fb5555500057882 */ /* 0x000fcc0000000000 */
[----:B------:R-:W-:-:S08]  /*2d00*/  DFMA R26, R34, R32, UR4 ;  /* 0x00000004221a7e2b */ /* 0x000fd00008000020 */
[----:B------:R-:W-:Y:S01]  /*2d10*/  DADD R36, -R26, UR4 ;  /* 0x000000041a247e29 */ /* 0x000fe20008000100 */
[----:B------:R-:W-:Y:S01]  /*2d20*/  UMOV UR4, 0xb9e7b0 ;  /* 0x00b9e7b000047882 */ /* 0x000fe20000000000 */
[----:B------:R-:W-:-:S06]  /*2d30*/  UMOV UR5, 0x3c46a4cb ;  /* 0x3c46a4cb00057882 */ /* 0x000fcc0000000000 */
[----:B------:R-:W-:Y:S02]  /*2d40*/  DFMA R36, R34, R32, R36 ;  /* 0x000000202224722b */ /* 0x000fe40000000024 */
[----:B------:R-:W-:Y:S01]  /*2d50*/  DFMA R34, R24, R24, -R30 ;  /* 0x000000181822722b */ /* 0x000fe2000000081e */
[----:B------:R-:W-:Y:S02]  /*2d60*/  VIADD R33, R29, 0x100000 ;  /* 0x001000001d217836 */ /* 0x000fe40000000000 */
[----:B------:R-:W-:-:S03]  /*2d70*/  IMAD.MOV.U32 R32, RZ, RZ, R28 ;  /* 0x000000ffff207224 */ /* 0x000fc600078e001c */
[----:B------:R-:W-:Y:S01]  /*2d80*/  DADD R36, R36, -UR4 ;  /* 0x8000000424247e29 */ /* 0x000fe20008000000 */
[----:B------:R-:W-:Y:S01]  /*2d90*/  UMOV UR4, 0x80000000 ;  /* 0x8000000000047882 */ /* 0x000fe20000000000 */
[----:B------:R-:W-:Y:S01]  /*2da0*/  UMOV UR5, 0x43300000 ;  /* 0x4330000000057882 */ /* 0x000fe20000000000 */
[C---:B------:R-:W-:Y:S02]  /*2db0*/  DFMA R32, R24.reuse, R32, R34 ;  /* 0x000000201820722b */ /* 0x040fe40000000022 */
[----:B------:R-:W-:-:S08]  /*2dc0*/  DMUL R34, R24, R30 ;  /* 0x0000001e18227228 */ /* 0x000fd00000000000 */
[----:B------:R-:W-:-:S08]  /*2dd0*/  DFMA R38, R24, R30, -R34 ;  /* 0x0000001e1826722b */ /* 0x000fd00000000822 */
[----:B------:R-:W-:Y:S02]  /*2de0*/  DFMA R38, R28, R30, R38 ;  /* 0x0000001e1c26722b */ /* 0x000fe40000000026 */
[----:B------:R-:W-:-:S06]  /*2df0*/  DADD R30, R26, R36 ;  /* 0x000000001a1e7229 */ /* 0x000fcc0000000024 */
[----:B------:R-:W-:Y:S02]  /*2e00*/  DFMA R32, R24, R32, R38 ;  /* 0x000000201820722b */ /* 0x000fe40000000026 */
[----:B------:R-:W-:Y:S02]  /*2e10*/  DADD R38, R26, -R30 ;  /* 0x000000001a267229 */ /* 0x000fe4000000081e */
[----:B------:R-:W-:-:S06]  /*2e20*/  DMUL R26, R30, R34 ;  /* 0x000000221e1a7228 */ /* 0x000fcc0000000000 */
[----:B------:R-:W-:Y:S02]  /*2e30*/  DADD R38, R36, R38 ;  /* 0x0000000024267229 */ /* 0x000fe40000000026 */
[----:B------:R-:W-:-:S08]  /*2e40*/  DFMA R36, R30, R34, -R26 ;  /* 0x000000221e24722b */ /* 0x000fd0000000081a */
[----:B------:R-:W-:-:S08]  /*2e50*/  DFMA R32, R30, R32, R36 ;  /* 0x000000201e20722b */ /* 0x000fd00000000024 */
[----:B------:R-:W-:-:S08]  /*2e60*/  DFMA R38, R38, R34, R32 ;  /* 0x000000222626722b */ /* 0x000fd00000000020 */
[----:B------:R-:W-:-:S08]  /*2e70*/  DADD R32, R26, R38 ;  /* 0x000000001a207229 */ /* 0x000fd00000000026 */
[--C-:B------:R-:W-:Y:S02]  /*2e80*/  DADD R30, R24, R32.reuse ;  /* 0x00000000181e7229 */ /* 0x100fe40000000020 */
[----:B------:R-:W-:-:S06]  /*2e90*/  DADD R26, R26, -R32 ;  /* 0x000000001a1a7229 */ /* 0x000fcc0000000820 */
[----:B------:R-:W-:Y:S02]  /*2ea0*/  DADD R24, R24, -R30 ;  /* 0x0000000018187229 */ /* 0x000fe4000000081e */
[----:B------:R-:W-:-:S06]  /*2eb0*/  DADD R26, R38, R26 ;  /* 0x00000000261a7229 */ /* 0x000fcc000000001a */
[----:B------:R-:W-:-:S08]  /*2ec0*/  DADD R24, R32, R24 ;  /* 0x0000000020187229 */ /* 0x000fd00000000018 */
[----:B------:R-:W-:-:S08]  /*2ed0*/  DADD R24, R26, R24 ;  /* 0x000000001a187229 */ /* 0x000fd00000000018 */
[----:B------:R-:W-:Y:S02]  /*2ee0*/  DADD R28, R28, R24 ;  /* 0x000000001c1c7229 */ /* 0x000fe40000000018 */
[----:B------:R-:W-:Y:S01]  /*2ef0*/  DADD R24, R22, -UR4 ;  /* 0x8000000416187e29 */ /* 0x000fe20008000000 */
[----:B------:R-:W-:Y:S01]  /*2f00*/  UMOV UR4, 0xfefa39ef ;  /* 0xfefa39ef00047882 */ /* 0x000fe20000000000 */
[----:B------:R-:W-:-:S04]  /*2f10*/  UMOV UR5, 0x3fe62e42 ;  /* 0x3fe62e4200057882 */ /* 0x000fc80000000000 */
[----:B------:R-:W-:-:S08]  /*2f20*/  DADD R26, R30, R28 ;  /* 0x000000001e1a7229 */ /* 0x000fd0000000001c */
[--C-:B------:R-:W-:Y:S02]  /*2f30*/  DFMA R22, R24, UR4, R26.reuse ;  /* 0x0000000418167c2b */ /* 0x100fe4000800001a */
[----:B------:R-:W-:-:S06]  /*2f40*/  DADD R32, R30, -R26 ;  /* 0x000000001e207229 */ /* 0x000fcc000000081a */
[----:B------:R-:W-:Y:S02]  /*2f50*/  DFMA R30, R24, -UR4, R22 ;  /* 0x80000004181e7c2b */ /* 0x000fe40008000016 */
[----:B------:R-:W-:-:S06]  /*2f60*/  DADD R32, R28, R32 ;  /* 0x000000001c207229 */ /* 0x000fcc0000000020 */
[----:B------:R-:W-:-:S08]  /*2f70*/  DADD R30, -R26, R30 ;  /* 0x000000001a1e7229 */ /* 0x000fd0000000011e */
[----:B------:R-:W-:-:S08]  /*2f80*/  DADD R26, R32, -R30 ;  /* 0x00000000201a7229 */ /* 0x000fd0000000081e */
[----:B------:R-:W-:-:S08]  /*2f90*/  DFMA R26, R24, UR6, R26 ;  /* 0x00000006181a7c2b */ /* 0x000fd0000800001a */
[----:B------:R-:W-:-:S08]  /*2fa0*/  DADD R24, R22, R26 ;  /* 0x0000000016187229 */ /* 0x000fd0000000001a */
[----:B------:R-:W-:Y:S02]  /*2fb0*/  DADD R22, R22, -R24 ;  /* 0x0000000016167229 */ /* 0x000fe40000000818 */
[----:B------:R-:W-:-:S06]  /*2fc0*/  DMUL R28, R24, 2 ;  /* 0x40000000181c7828 */ /* 0x000fcc0000000000 */
[----:B------:R-:W-:Y:S02]  /*2fd0*/  DADD R26, R26, R22 ;  /* 0x000000001a1a7229 */ /* 0x000fe40000000016 */
[----:B------:R-:W-:-:S08]  /*2fe0*/  DFMA R24, R24, 2, -R28 ;  /* 0x400000001818782b */ /* 0x000fd0000000081c */
[----:B------:R-:W-:Y:S01]  /*2ff0*/  DFMA R26, R26, 2, R24 ;  /* 0x400000001a1a782b */ /* 0x000fe20000000018 */
[----:B------:R-:W-:Y:S02]  /*3000*/  IMAD.MOV.U32 R24, RZ, RZ, 0x652b82fe ;  /* 0x652b82feff187424 */ /* 0x000fe400078e00ff */
[----:B------:R-:W-:-:S05]  /*3010*/  IMAD.MOV.U32 R25, RZ, RZ, 0x3ff71547 ;  /* 0x3ff71547ff197424 */ /* 0x000fca00078e00ff */
[----:B------:R-:W-:-:S08]  /*3020*/  DADD R30, R28, R26 ;  /* 0x000000001c1e7229 */ /* 0x000fd0000000001a */
[----:B------:R-:W-:Y:S02]  /*3030*/  DFMA R24, R30, R24, 6.75539944105574400000e+15 ;  /* 0x433800001e18742b */ /* 0x000fe40000000018 */
[----:B------:R-:W-:Y:S01]  /*3040*/  FSETP.GEU.AND P0, PT, |R31|, 4.1917929649353027344, PT ;  /* 0x4086232b1f00780b */ /* 0x000fe20003f0e200 */
[----:B------:R-:W-:-:S05]  /*3050*/  DADD R28, R28, -R30 ;  /* 0x000000001c1c7229 */ /* 0x000fca000000081e */
[----:B------:R-:W-:-:S03]  /*3060*/  DADD R22, R24, -6.75539944105574400000e+15 ;  /* 0xc338000018167429 */ /* 0x000fc60000000000 */
[----:B------:R-:W-:-:S05]  /*3070*/  DADD R26, R26, R28 ;  /* 0x000000001a1a7229 */ /* 0x000fca000000001c */
[----:B------:R-:W-:Y:S01]  /*3080*/  DFMA R32, R22, -UR4, R30 ;  /* 0x8000000416207c2b */ /* 0x000fe2000800001e */
[----:B------:R-:W-:Y:S01]  /*3090*/  UMOV UR4, 0x3b39803f ;  /* 0x3b39803f00047882 */ /* 0x000fe20000000000 */
[----:B------:R-:W-:-:S06]  /*30a0*/  UMOV UR5, 0x3c7abc9e ;  /* 0x3c7abc9e00057882 */ /* 0x000fcc0000000000 */
[----:B------:R-:W-:Y:S01]  /*30b0*/  DFMA R32, R22, -UR4, R32 ;  /* 0x8000000416207c2b */ /* 0x000fe20008000020 */
[----:B------:R-:W-:Y:S01]  /*30c0*/  UMOV UR4, 0x69ce2bdf ;  /* 0x69ce2bdf00047882 */ /* 0x000fe20000000000 */
[----:B------:R-:W-:Y:S01]  /*30d0*/  MOV R22, 0xfca213ea ;  /* 0xfca213ea00167802 */ /* 0x000fe20000000f00 */
[----:B------:R-:W-:Y:S01]  /*30e0*/  IMAD.MOV.U32 R23, RZ, RZ, 0x3e928af3 ;  /* 0x3e928af3ff177424 */ /* 0x000fe200078e00ff */
[----:B------:R-:W-:-:S05]  /*30f0*/  UMOV UR5, 0x3e5ade15 ;  /* 0x3e5ade1500057882 */ /* 0x000fca0000000000 */
[----:B------:R-:W-:Y:S01]  /*3100*/  DFMA R22, R32, UR4, R22 ;  /* 0x0000000420167c2b */ /* 0x000fe20008000016 */
[----:B------:R-:W-:Y:S01]  /*3110*/  UMOV UR4, 0x62401315 ;  /* 0x6240131500047882 */ /* 0x000fe20000000000 */
[----:B------:R-:W-:-:S06]  /*3120*/  UMOV UR5, 0x3ec71dee ;  /* 0x3ec71dee00057882 */ /* 0x000fcc0000000000 */
[----:B------:R-:W-:Y:S01]  /*3130*/  DFMA R22, R32, R22, UR4 ;  /* 0x0000000420167e2b */ /* 0x000fe20008000016 */
        /* <DEDUP_REMOVED lines=20> */
[----:B------:R-:W-:-:S08]  /*3280*/  DFMA R22, R32, R22, UR4 ;  /* 0x0000000420167e2b */ /* 0x000fd00008000016 */
[----:B------:R-:W-:-:S08]  /*3290*/  DFMA R22, R32, R22, 1 ;  /* 0x3ff000002016742b */ /* 0x000fd00000000016 */
[----:B------:R-:W-:-:S10]  /*32a0*/  DFMA R22, R32, R22, 1 ;  /* 0x3ff000002016742b */ /* 0x000fd40000000016 */
[----:B------:R-:W-:Y:S02]  /*32b0*/  IMAD R29, R24, 0x100000, R23 ;  /* 0x00100000181d7824 */ /* 0x000fe400078e0217 */
[----:B------:R-:W-:Y:S01]  /*32c0*/  IMAD.MOV.U32 R28, RZ, RZ, R22 ;  /* 0x000000ffff1c7224 */ /* 0x000fe200078e0016 */
[----:B------:R-:W-:Y:S06]  /*32d0*/  @!P0 BRA `(.L_x_48) ;  /* 0x0000000000308947 */ /* 0x000fec0003800000 */
[----:B------:R-:W-:Y:S01]  /*32e0*/  FSETP.GEU.AND P1, PT, |R31|, 4.2275390625, PT ;  /* 0x408748001f00780b */ /* 0x000fe20003f2e200 */
[C---:B------:R-:W-:Y:S02]  /*32f0*/  DADD R28, R30.reuse, +INF ;  /* 0x7ff000001e1c7429 */ /* 0x040fe40000000000 */
[----:B------:R-:W-:-:S08]  /*3300*/  DSETP.GEU.AND P0, PT, R30, RZ, PT ;  /* 0x000000ff1e00722a */ /* 0x000fd00003f0e000 */
[----:B------:R-:W-:Y:S02]  /*3310*/  FSEL R28, R28, RZ, P0 ;  /* 0x000000ff1c1c7208 */ /* 0x000fe40000000000 */
[----:B------:R-:W-:Y:S02]  /*3320*/  @!P1 LEA.HI R25, R24, R24, RZ, 0x1 ;  /* 0x0000001818199211 */ /* 0x000fe400078f08ff */
[----:B------:R-:W-:Y:S02]  /*3330*/  FSEL R29, R29, RZ, P0 ;  /* 0x000000ff1d1d7208 */ /* 0x000fe40000000000 */
[----:B------:R-:W-:-:S04]  /*3340*/  @!P1 SHF.R.S32.HI R25, RZ, 0x1, R25 ;  /* 0x00000001ff199819 */ /* 0x000fc80000011419 */
[----:B------:R-:W-:Y:S01]  /*3350*/  @!P1 IADD3 R24, PT, PT, R24, -R25, RZ ;  /* 0x8000001918189210 */ /* 0x000fe20007ffe0ff */
[----:B------:R-:W-:-:S03]  /*3360*/  @!P1 IMAD R23, R25, 0x100000, R23 ;  /* 0x0010000019179824 */ /* 0x000fc600078e0217 */
[----:B------:R-:W-:Y:S01]  /*3370*/  @!P1 LEA R25, R24, 0x3ff00000, 0x14 ;  /* 0x3ff0000018199811 */ /* 0x000fe200078ea0ff */
[----:B------:R-:W-:-:S06]  /*3380*/  @!P1 IMAD.MOV.U32 R24, RZ, RZ, RZ ;  /* 0x000000ffff189224 */ /* 0x000fcc00078e00ff */
[----:B------:R-:W-:-:S11]  /*3390*/  @!P1 DMUL R28, R22, R24 ;  /* 0x00000018161c9228 */ /* 0x000fd60000000000 */
.L_x_48:
[----:B------:R-:W-:Y:S01]  /*33a0*/  DFMA R26, R26, R28, R28 ;  /* 0x0000001c1a1a722b */ /* 0x000fe2000000001c */
[----:B------:R-:W-:Y:S01]  /*33b0*/  MOV R24, R0 ;  /* 0x0000000000187202 */ /* 0x000fe20000000f00 */
[----:B------:R-:W-:Y:S01]  /*33c0*/  DSETP.NEU.AND P0, PT, |R28|, +INF , PT ;  /* 0x7ff000001c00742a */ /* 0x000fe20003f0d200 */
[----:B------:R-:W-:-:S07]  /*33d0*/  IMAD.MOV.U32 R25, RZ, RZ, 0x0 ;  /* 0x00000000ff197424 */ /* 0x000fce00078e00ff */
[----:B------:R-:W-:Y:S02]  /*33e0*/  FSEL R22, R28, R26, !P0 ;  /* 0x0000001a1c167208 */ /* 0x000fe40004000000 */
[----:B------:R-:W-:Y:S01]  /*33f0*/  FSEL R26, R29, R27, !P0 ;  /* 0x0000001b1d1a7208 */ /* 0x000fe20004000000 */
[----:B------:R-:W-:Y:S06]  /*3400*/  RET.REL.NODEC R24 `(_Z6kmeansiiPfS_S_S_PiS0_S_S_S0_) ;  /* 0xffffffc818fc7950 */ /* 0x000fec0003c3ffff */
.L_x_49:
[----:B------:R-:W-:-:S00]  /*3410*/  BRA `(.L_x_49) ;  /* 0xfffffffc00fc7947 */ /* 0x000fc0000383ffff */
[----:B------:R-:W-:-:S00]  /*3420*/  NOP ;  /* 0x0000000000007918 */ /* 0x000fc00000000000 */
        /* <DEDUP_REMOVED lines=13> */
.L_x_52:


//--------------------- .nv.shared._Z6kmeansiiPfS_S_S_PiS0_S_S_S0_ --------------------------
	.section	.nv.shared._Z6kmeansiiPfS_S_S_PiS0_S_S_S0_,"aw",@nobits
	.sectionflags	@""
	.align	4
.nv.shared._Z6kmeansiiPfS_S_S_PiS0_S_S_S0_:
	.zero		1796


//--------------------- .nv.shared.reserved.0     --------------------------
	.section	.nv.shared.reserved.0,"aw",@nobits
	.weak		__nv_reservedSMEM_offset_0_alias
	.size		__nv_reservedSMEM_offset_0_alias, 0, 64
	.other		__nv_reservedSMEM_offset_0_alias,@"STO_CUDA_RESERVED_SHARED STV_DEFAULT"
__nv_reservedSMEM_offset_0_alias:
	.zero		0
	.zero		64


//--------------------- .nv.constant0._Z6kmeansiiPfS_S_S_PiS0_S_S_S0_ --------------------------
	.section	.nv.constant0._Z6kmeansiiPfS_S_S_PiS0_S_S_S0_,"a",@progbits
	.sectionflags	@""
	.align	4
.nv.constant0._Z6kmeansiiPfS_S_S_PiS0_S_S_S0_:
	.zero		976


//--------------------- SYMBOLS --------------------------

	.type		.nv.reservedSmem.offset0,@object
	.size		.nv.reservedSmem.offset0,0x4
	.type		.nv.reservedSmem.cap,@object
	.size		.nv.reservedSmem.cap,0x4
